def attn_fwd(
    Q,
    K,
    V,
    Out,
    Lse,
    sm_scale,
    stride_qz,
    stride_qh,
    stride_qm,
    stride_qk,
    stride_kz,
    stride_kh,
    stride_kn,
    stride_kk,
    stride_vz,
    stride_vh,
    stride_vn,
    stride_vk,
    stride_oz,
    stride_oh,
    stride_om,
    stride_ok,
    seqlen_q,
    seqlen_k,
    BLOCK_M: tl.constexpr,
    BLOCK_N: tl.constexpr,
    HEAD_DIM: tl.constexpr,
    CAUSAL: tl.constexpr,
):
    start_m = tl.program_id(0)
    off_hz = tl.program_id(1)
    q_off = off_hz * stride_qh
    k_off = off_hz * stride_kh
    v_off = off_hz * stride_vh
    offs_m = start_m * BLOCK_M + tl.arange(0, BLOCK_M)
    offs_d = tl.arange(0, HEAD_DIM)
    offs_n = tl.arange(0, BLOCK_N)
    q_ptrs = Q + q_off + offs_m[:, None] * stride_qm + offs_d[None, :] * stride_qk
    k_ptrs = K + k_off + offs_d[:, None] * stride_kk + offs_n[None, :] * stride_kn
    v_ptrs = V + v_off + offs_n[:, None] * stride_vn + offs_d[None, :] * stride_vk
    m_i = tl.full([BLOCK_M], float("-inf"), dtype=tl.float32)
    l_i = tl.zeros([BLOCK_M], dtype=tl.float32) + 1.0
    acc = tl.zeros([BLOCK_M, HEAD_DIM], dtype=tl.float32)
    q = tl.load(q_ptrs)
    acc, l_i, m_i = _attn_fwd_inner(
        acc,
        l_i,
        m_i,
        q,
        k_ptrs,
        v_ptrs,
        sm_scale,
        stride_kn,
        stride_vn,
        start_m,
        seqlen_k,
        BLOCK_M,
        BLOCK_N,
        HEAD_DIM,
        CAUSAL,
    )
    acc = acc / l_i[:, None]
    lse = m_i + tl.math.log2(l_i) / 1.4426950408889634
    o_ptrs = (
        Out
        + off_hz * stride_oh
        + offs_m[:, None] * stride_om
        + offs_d[None, :] * stride_ok
    )
    tl.store(o_ptrs, acc.to(Out.dtype.element_ty))
    tl.store(Lse + off_hz * seqlen_q + offs_m, lse)

# config = {"BLOCK_M": 64, "BLOCK_N": 16, "HEAD_DIM": 64, "arch": "sm_90", "causal": true, "dtype": "bf16", "num_stages": 3, "num_warps": 8}
# arch = sm_90


// ===== COMPILED SASS (sm_90a) =====

	.target	sm_90a

	.elftype	@"ET_EXEC"


//--------------------- .note.nv.tkinfo           --------------------------
	.section	.note.nv.tkinfo,"",@"SHT_NOTE"
	.sectionflags	@"SHF_NOTE_NV_TKINFO"
	.tkinfo
        /*0018*/ 	.word	0x00000002
        /*0030*/ 	.string	""
        /*0030*/ 	.string	"ptxas"
        /*0030*/ 	.string	"Cuda compilation tools, release 13.0, V13.0.88"
        /*0030*/ 	.string	"Build cuda_13.0.r13.0/compiler.36424714_0"
        /*0030*/ 	.string	"-v  -suppress-debug-info  -lineinfo  -arch sm_90a "



//--------------------- .note.nv.cuinfo           --------------------------
	.section	.note.nv.cuinfo,"",@"SHT_NOTE"
	.sectionflags	@"SHF_NOTE_NV_CUINFO"
        /*0018*/ 	.short	0x0002
        /*001a*/ 	.short	0x005a
        /*001c*/ 	.short	0x0082
	.zero		2


//--------------------- .nv.info                  --------------------------
	.section	.nv.info,"",@"SHT_CUDA_INFO"
	.align	4


	//----- nvinfo : EIATTR_REGCOUNT
	.align		4
        /*0000*/ 	.byte	0x04, 0x2f
        /*0002*/ 	.short	(.L_2 - .L_1)
	.align		4
.L_1:
        /*0004*/ 	.word	index@(attn_fwd)
        /*0008*/ 	.word	0x00000040


	//----- nvinfo : EIATTR_FRAME_SIZE
	.align		4
.L_2:
        /*000c*/ 	.byte	0x04, 0x11
        /*000e*/ 	.short	(.L_4 - .L_3)
	.align		4
.L_3:
        /*0010*/ 	.word	index@(attn_fwd)
        /*0014*/ 	.word	0x00000000


	//----- nvinfo : EIATTR_MIN_STACK_SIZE
	.align		4
.L_4:
        /*0018*/ 	.byte	0x04, 0x12
        /*001a*/ 	.short	(.L_6 - .L_5)
	.align		4
.L_5:
        /*001c*/ 	.word	index@(attn_fwd)
        /*0020*/ 	.word	0x00000000
.L_6:


//--------------------- .nv.compat                --------------------------
	.section	.nv.compat,"",@"SHT_CUDA_COMPAT_INFO"
	.align	4
        /*0000*/ 	.byte	0x02, 0x09, 0x01, 0x00, 0x02, 0x02, 0x04, 0x00, 0x02, 0x05, 0x05, 0x00, 0x03, 0x07, 0x01, 0x01
        /*0010*/ 	.byte	0x02, 0x03, 0x00, 0x00, 0x02, 0x06, 0x01, 0x00, 0x04, 0x0b, 0x08, 0x00, 0x00, 0x00, 0x00, 0x00
        /*0020*/ 	.byte	0x00, 0x00, 0x00, 0x00


//--------------------- .nv.info.attn_fwd         --------------------------
	.section	.nv.info.attn_fwd,"",@"SHT_CUDA_INFO"
	.sectionflags	@""
	.align	4


	//----- nvinfo : EIATTR_CUDA_API_VERSION
	.align		4
        /*0000*/ 	.byte	0x04, 0x37
        /*0002*/ 	.short	(.L_8 - .L_7)
.L_7:
        /*0004*/ 	.word	0x00000082


	//----- nvinfo : EIATTR_KPARAM_INFO
	.align		4
.L_8:
        /*0008*/ 	.byte	0x04, 0x17
        /*000a*/ 	.short	(.L_10 - .L_9)
.L_9:
        /*000c*/ 	.word	0x00000000
        /*0010*/ 	.short	0x0019
        /*0012*/ 	.short	0x0080
        /*0014*/ 	.byte	0x00, 0xf4, 0x21, 0x00


	//----- nvinfo : EIATTR_KPARAM_INFO
	.align		4
.L_10:
        /*0018*/ 	.byte	0x04, 0x17
        /*001a*/ 	.short	(.L_12 - .L_11)
.L_11:
        /*001c*/ 	.word	0x00000000
        /*0020*/ 	.short	0x0018
        /*0022*/ 	.short	0x0078
        /*0024*/ 	.byte	0x00, 0xf4, 0x21, 0x00


	//----- nvinfo : EIATTR_KPARAM_INFO
	.align		4
.L_12:
        /*0028*/ 	.byte	0x04, 0x17
        /*002a*/ 	.short	(.L_14 - .L_13)
.L_13:
        /*002c*/ 	.word	0x00000000
        /*0030*/ 	.short	0x0017
        /*0032*/ 	.short	0x0070
        /*0034*/ 	.byte	0x00, 0xf0, 0x11, 0x00


	//----- nvinfo : EIATTR_KPARAM_INFO
	.align		4
.L_14:
        /*0038*/ 	.byte	0x04, 0x17
        /*003a*/ 	.short	(.L_16 - .L_15)
.L_15:
        /*003c*/ 	.word	0x00000000
        /*0040*/ 	.short	0x0016
        /*0042*/ 	.short	0x006c
        /*0044*/ 	.byte	0x00, 0xf0, 0x11, 0x00


	//----- nvinfo : EIATTR_KPARAM_INFO
	.align		4
.L_16:
        /*0048*/ 	.byte	0x04, 0x17
        /*004a*/ 	.short	(.L_18 - .L_17)
.L_17:
        /*004c*/ 	.word	0x00000000
        /*0050*/ 	.short	0x0015
        /*0052*/ 	.short	0x0068
        /*0054*/ 	.byte	0x00, 0xf0, 0x11, 0x00


	//----- nvinfo : EIATTR_KPARAM_INFO
	.align		4
.L_18:
        /*0058*/ 	.byte	0x04, 0x17
        /*005a*/ 	.short	(.L_20 - .L_19)
.L_19:
        /*005c*/ 	.word	0x00000000
        /*0060*/ 	.short	0x0014
        /*0062*/ 	.short	0x0064
        /*0064*/ 	.byte	0x00, 0xf0, 0x11, 0x00


	//----- nvinfo : EIATTR_KPARAM_INFO
	.align		4
.L_20:
        /*0068*/ 	.byte	0x04, 0x17
        /*006a*/ 	.short	(.L_22 - .L_21)
.L_21:
        /*006c*/ 	.word	0x00000000
        /*0070*/ 	.short	0x0013
        /*0072*/ 	.short	0x0060
        /*0074*/ 	.byte	0x00, 0xf0, 0x11, 0x00


	//----- nvinfo : EIATTR_KPARAM_INFO
	.align		4
.L_22:
        /*0078*/ 	.byte	0x04, 0x17
        /*007a*/ 	.short	(.L_24 - .L_23)
.L_23:
        /*007c*/ 	.word	0x00000000
        /*0080*/ 	.short	0x0012
        /*0082*/ 	.short	0x005c
        /*0084*/ 	.byte	0x00, 0xf0, 0x11, 0x00


	//----- nvinfo : EIATTR_KPARAM_INFO
	.align		4
.L_24:
        /*0088*/ 	.byte	0x04, 0x17
        /*008a*/ 	.short	(.L_26 - .L_25)
.L_25:
        /*008c*/ 	.word	0x00000000
        /*0090*/ 	.short	0x0011
        /*0092*/ 	.short	0x0058
        /*0094*/ 	.byte	0x00, 0xf0, 0x11, 0x00


	//----- nvinfo : EIATTR_KPARAM_INFO
	.align		4
.L_26:
        /*0098*/ 	.byte	0x04, 0x17
        /*009a*/ 	.short	(.L_28 - .L_27)
.L_27:
        /*009c*/ 	.word	0x00000000
        /*00a0*/ 	.short	0x0010
        /*00a2*/ 	.short	0x0054
        /*00a4*/ 	.byte	0x00, 0xf0, 0x11, 0x00


	//----- nvinfo : EIATTR_KPARAM_INFO
	.align		4
.L_28:
        /*00a8*/ 	.byte	0x04, 0x17
        /*00aa*/ 	.short	(.L_30 - .L_29)
.L_29:
        /*00ac*/ 	.word	0x00000000
        /*00b0*/ 	.short	0x000f
        /*00b2*/ 	.short	0x0050
        /*00b4*/ 	.byte	0x00, 0xf0, 0x11, 0x00


	//----- nvinfo : EIATTR_KPARAM_INFO
	.align		4
.L_30:
        /*00b8*/ 	.byte	0x04, 0x17
        /*00ba*/ 	.short	(.L_32 - .L_31)
.L_31:
        /*00bc*/ 	.word	0x00000000
        /*00c0*/ 	.short	0x000e
        /*00c2*/ 	.short	0x004c
        /*00c4*/ 	.byte	0x00, 0xf0, 0x11, 0x00


	//----- nvinfo : EIATTR_KPARAM_INFO
	.align		4
.L_32:
        /*00c8*/ 	.byte	0x04, 0x17
        /*00ca*/ 	.short	(.L_34 - .L_33)
.L_33:
        /*00cc*/ 	.word	0x00000000
        /*00d0*/ 	.short	0x000d
        /*00d2*/ 	.short	0x0048
        /*00d4*/ 	.byte	0x00, 0xf0, 0x11, 0x00


	//----- nvinfo : EIATTR_KPARAM_INFO
	.align		4
.L_34:
        /*00d8*/ 	.byte	0x04, 0x17
        /*00da*/ 	.short	(.L_36 - .L_35)
.L_35:
        /*00dc*/ 	.word	0x00000000
        /*00e0*/ 	.short	0x000c
        /*00e2*/ 	.short	0x0044
        /*00e4*/ 	.byte	0x00, 0xf0, 0x11, 0x00


	//----- nvinfo : EIATTR_KPARAM_INFO
	.align		4
.L_36:
        /*00e8*/ 	.byte	0x04, 0x17
        /*00ea*/ 	.short	(.L_38 - .L_37)
.L_37:
        /*00ec*/ 	.word	0x00000000
        /*00f0*/ 	.short	0x000b
        /*00f2*/ 	.short	0x0040
        /*00f4*/ 	.byte	0x00, 0xf0, 0x11, 0x00


	//----- nvinfo : EIATTR_KPARAM_INFO
	.align		4
.L_38:
        /*00f8*/ 	.byte	0x04, 0x17
        /*00fa*/ 	.short	(.L_40 - .L_39)
.L_39:
        /*00fc*/ 	.word	0x00000000
        /*0100*/ 	.short	0x000a
        /*0102*/ 	.short	0x003c
        /*0104*/ 	.byte	0x00, 0xf0, 0x11, 0x00


	//----- nvinfo : EIATTR_KPARAM_INFO
	.align		4
.L_40:
        /*0108*/ 	.byte	0x04, 0x17
        /*010a*/ 	.short	(.L_42 - .L_41)
.L_41:
        /*010c*/ 	.word	0x00000000
        /*0110*/ 	.short	0x0009
        /*0112*/ 	.short	0x0038
        /*0114*/ 	.byte	0x00, 0xf0, 0x11, 0x00


	//----- nvinfo : EIATTR_KPARAM_INFO
	.align		4
.L_42:
        /*0118*/ 	.byte	0x04, 0x17
        /*011a*/ 	.short	(.L_44 - .L_43)
.L_43:
        /*011c*/ 	.word	0x00000000
        /*0120*/ 	.short	0x0008
        /*0122*/ 	.short	0x0034
        /*0124*/ 	.byte	0x00, 0xf0, 0x11, 0x00


	//----- nvinfo : EIATTR_KPARAM_INFO
	.align		4
.L_44:
        /*0128*/ 	.byte	0x04, 0x17
        /*012a*/ 	.short	(.L_46 - .L_45)
.L_45:
        /*012c*/ 	.word	0x00000000
        /*0130*/ 	.short	0x0007
        /*0132*/ 	.short	0x0030
        /*0134*/ 	.byte	0x00, 0xf0, 0x11, 0x00


	//----- nvinfo : EIATTR_KPARAM_INFO
	.align		4
.L_46:
        /*0138*/ 	.byte	0x04, 0x17
        /*013a*/ 	.short	(.L_48 - .L_47)
.L_47:
        /*013c*/ 	.word	0x00000000
        /*0140*/ 	.short	0x0006
        /*0142*/ 	.short	0x002c
        /*0144*/ 	.byte	0x00, 0xf0, 0x11, 0x00


	//----- nvinfo : EIATTR_KPARAM_INFO
	.align		4
.L_48:
        /*0148*/ 	.byte	0x04, 0x17
        /*014a*/ 	.short	(.L_50 - .L_49)
.L_49:
        /*014c*/ 	.word	0x00000000
        /*0150*/ 	.short	0x0005
        /*0152*/ 	.short	0x0028
        /*0154*/ 	.byte	0x00, 0xf0, 0x11, 0x00


	//----- nvinfo : EIATTR_KPARAM_INFO
	.align		4
.L_50:
        /*0158*/ 	.byte	0x04, 0x17
        /*015a*/ 	.short	(.L_52 - .L_51)
.L_51:
        /*015c*/ 	.word	0x00000000
        /*0160*/ 	.short	0x0004
        /*0162*/ 	.short	0x0020
        /*0164*/ 	.byte	0x00, 0xf4, 0x21, 0x00


	//----- nvinfo : EIATTR_KPARAM_INFO
	.align		4
.L_52:
        /*0168*/ 	.byte	0x04, 0x17
        /*016a*/ 	.short	(.L_54 - .L_53)
.L_53:
        /*016c*/ 	.word	0x00000000
        /*0170*/ 	.short	0x0003
        /*0172*/ 	.short	0x0018
        /*0174*/ 	.byte	0x00, 0xf4, 0x21, 0x00


	//----- nvinfo : EIATTR_KPARAM_INFO
	.align		4
.L_54:
        /*0178*/ 	.byte	0x04, 0x17
        /*017a*/ 	.short	(.L_56 - .L_55)
.L_55:
        /*017c*/ 	.word	0x00000000
        /*0180*/ 	.short	0x0002
        /*0182*/ 	.short	0x0010
        /*0184*/ 	.byte	0x00, 0xf4, 0x21, 0x00


	//----- nvinfo : EIATTR_KPARAM_INFO
	.align		4
.L_56:
        /*0188*/ 	.byte	0x04, 0x17
        /*018a*/ 	.short	(.L_58 - .L_57)
.L_57:
        /*018c*/ 	.word	0x00000000
        /*0190*/ 	.short	0x0001
        /*0192*/ 	.short	0x0008
        /*0194*/ 	.byte	0x00, 0xf4, 0x21, 0x00


	//----- nvinfo : EIATTR_KPARAM_INFO
	.align		4
.L_58:
        /*0198*/ 	.byte	0x04, 0x17
        /*019a*/ 	.short	(.L_60 - .L_59)
.L_59:
        /*019c*/ 	.word	0x00000000
        /*01a0*/ 	.short	0x0000
        /*01a2*/ 	.short	0x0000
        /*01a4*/ 	.byte	0x00, 0xf4, 0x21, 0x00


	//----- nvinfo : EIATTR_SPARSE_MMA_MASK
	.align		4
.L_60:
        /*01a8*/ 	.byte	0x03, 0x50
        /*01aa*/ 	.short	0x0000


	//----- nvinfo : EIATTR_MAXREG_COUNT
	.align		4
        /*01ac*/ 	.byte	0x03, 0x1b
        /*01ae*/ 	.short	0x00ff


	//----- nvinfo : EIATTR_NUM_BARRIERS
	.align		4
        /*01b0*/ 	.byte	0x02, 0x4c
        /*01b2*/ 	.byte	0x01
	.zero		1


	//----- nvinfo : EIATTR_MERCURY_ISA_VERSION
	.align		4
        /*01b4*/ 	.byte	0x03, 0x5f
        /*01b6*/ 	.short	0x0101


	//----- nvinfo : EIATTR_COOP_GROUP_MASK_REGIDS
	.align		4
        /*01b8*/ 	.byte	0x04, 0x29
        /*01ba*/ 	.short	(.L_62 - .L_61)


	//   ....[0]....
.L_61:
        /*01bc*/ 	.word	0xffffffff


	//   ....[1]....
        /*01c0*/ 	.word	0xffffffff


	//   ....[2]....
        /*01c4*/ 	.word	0xffffffff


	//   ....[3]....
        /*01c8*/ 	.word	0xffffffff


	//   ....[4]....
        /*01cc*/ 	.word	0xffffffff


	//   ....[5]....
        /*01d0*/ 	.word	0xffffffff


	//   ....[6]....
        /*01d4*/ 	.word	0xffffffff


	//   ....[7]....
        /*01d8*/ 	.word	0xffffffff


	//----- nvinfo : EIATTR_COOP_GROUP_INSTR_OFFSETS
	.align		4
.L_62:
        /*01dc*/ 	.byte	0x04, 0x28
        /*01de*/ 	.short	(.L_64 - .L_63)


	//   ....[0]....
.L_63:
        /*01e0*/ 	.word	0x00001460


	//   ....[1]....
        /*01e4*/ 	.word	0x000014c0


	//   ....[2]....
        /*01e8*/ 	.word	0x000014e0


	//   ....[3]....
        /*01ec*/ 	.word	0x00001500


	//   ....[4]....
        /*01f0*/ 	.word	0x00001980


	//   ....[5]....
        /*01f4*/ 	.word	0x00001990


	//   ....[6]....
        /*01f8*/ 	.word	0x000019f0


	//   ....[7]....
        /*01fc*/ 	.word	0x00001a10


	//----- nvinfo : EIATTR_EXIT_INSTR_OFFSETS
	.align		4
.L_64:
        /*0200*/ 	.byte	0x04, 0x1c
        /*0202*/ 	.short	(.L_66 - .L_65)


	//   ....[0]....
.L_65:
        /*0204*/ 	.word	0x00002c60


	//   ....[1]....
        /*0208*/ 	.word	0x00002c90


	//----- nvinfo : EIATTR_REQNTID
	.align		4
.L_66:
        /*020c*/ 	.byte	0x04, 0x10
        /*020e*/ 	.short	(.L_68 - .L_67)
.L_67:
        /*0210*/ 	.word	0x00000100
        /*0214*/ 	.word	0x00000001
        /*0218*/ 	.word	0x00000001


	//----- nvinfo : EIATTR_CBANK_PARAM_SIZE
	.align		4
.L_68:
        /*021c*/ 	.byte	0x03, 0x19
        /*021e*/ 	.short	0x0088


	//----- nvinfo : EIATTR_PARAM_CBANK
	.align		4
        /*0220*/ 	.byte	0x04, 0x0a
        /*0222*/ 	.short	(.L_70 - .L_69)
	.align		4
.L_69:
        /*0224*/ 	.word	index@(.nv.constant0.attn_fwd)
        /*0228*/ 	.short	0x0210
        /*022a*/ 	.short	0x0088


	//----- nvinfo : EIATTR_SW_WAR
	.align		4
.L_70:
        /*022c*/ 	.byte	0x04, 0x36
        /*022e*/ 	.short	(.L_72 - .L_71)
.L_71:
        /*0230*/ 	.word	0x00000008
.L_72:


//--------------------- .nv.callgraph             --------------------------
	.section	.nv.callgraph,"",@"SHT_CUDA_CALLGRAPH"
	.align	4
	.sectionentsize	8
	.align		4
        /*0000*/ 	.word	0x00000000
	.align		4
        /*0004*/ 	.word	0xffffffff
	.align		4
        /*0008*/ 	.word	0x00000000
	.align		4
        /*000c*/ 	.word	0xfffffffe
	.align		4
        /*0010*/ 	.word	0x00000000
	.align		4
        /*0014*/ 	.word	0xfffffffd
	.align		4
        /*0018*/ 	.word	0x00000000
	.align		4
        /*001c*/ 	.word	0xfffffffc


//--------------------- .nv.constant4             --------------------------
	.section	.nv.constant4,"a",@progbits
	.align	8
	.align		8
.nv.constant4:
        /*0000*/ 	.dword	_$_str


//--------------------- .text.attn_fwd            --------------------------
	.section	.text.attn_fwd,"ax",@progbits
	.align	128
        .global         attn_fwd
        .type           attn_fwd,@function
        .size           attn_fwd,(.L_x_3 - attn_fwd)
        .other          attn_fwd,@"STO_CUDA_ENTRY STV_DEFAULT"
attn_fwd:
.text.attn_fwd:
[----:B------:R-:W-:Y:S08]  /*0000*/  LDC R1, c[0x0][0x28] ;  /* 0x00000a00ff017b82 */ /* 0x000ff00000000800 */
[----:B------:R-:W0:Y:S01]  /*0010*/  S2UR UR20, SR_CTAID.X ;  /* 0x00000000001479c3 */ /* 0x000e220000002500 */
[----:B------:R-:W1:Y:S01]  /*0020*/  S2R R0, SR_TID.X ;  /* 0x0000000000007919 */ /* 0x000e620000002100 */
[----:B------:R-:W-:Y:S01]  /*0030*/  ULDC.64 UR4, c[0x0][0x240] ;  /* 0x0000900000047ab9 */ /* 0x000fe20000000a00 */
[----:B------:R-:W-:-:S05]  /*0040*/  ULDC.64 UR46, c[0x0][0x208] ;  /* 0x00008200002e7ab9 */ /* 0x000fca0000000a00 */
[----:B------:R-:W2:Y:S08]  /*0050*/  S2UR UR44, SR_CTAID.Y ;  /* 0x00000000002c79c3 */ /* 0x000eb00000002600 */
[----:B------:R-:W3:Y:S01]  /*0060*/  LDC R10, c[0x0][0x248] ;  /* 0x00009200ff0a7b82 */ /* 0x000ee20000000800 */
[----:B0-----:R-:W-:-:S07]  /*0070*/  USHF.L.U32 UR20, UR20, 0x6, URZ ;  /* 0x0000000614147899 */ /* 0x001fce000800063f */
[----:B------:R-:W0:Y:S01]  /*0080*/  LDC.64 R12, c[0x0][0x210] ;  /* 0x00008400ff0c7b82 */ /* 0x000e220000000a00 */
[----:B------:R-:W-:Y:S01]  /*0090*/  IMAD.U32 R3, RZ, RZ, UR20 ;  /* 0x00000014ff037e24 */ /* 0x000fe2000f8e00ff */
[----:B--2---:R-:W-:Y:S01]  /*00a0*/  UIMAD UR4, UR44, UR4, URZ ;  /* 0x000000042c0472a4 */ /* 0x004fe2000f8e023f */
[----:B-1----:R-:W-:-:S03]  /*00b0*/  SHF.R.U32.HI R5, RZ, 0x6, R0 ;  /* 0x00000006ff057819 */ /* 0x002fc60000011600 */
[----:B------:R-:W-:Y:S01]  /*00c0*/  LOP3.LUT R2, R3, 0x3f, R0, 0xf8, !PT ;  /* 0x0000003f03027812 */ /* 0x000fe200078ef800 */
[----:B------:R-:W-:Y:S01]  /*00d0*/  USHF.L.U32 UR6, UR4, 0x1, URZ ;  /* 0x0000000104067899 */ /* 0x000fe2000800063f */
[----:B------:R-:W-:-:S03]  /*00e0*/  SGXT.U32 R5, R5, 0x2 ;  /* 0x000000020505781a */ /* 0x000fc60000000000 */
[----:B------:R-:W-:Y:S01]  /*00f0*/  IMAD R3, R2, UR5, RZ ;  /* 0x0000000502037c24 */ /* 0x000fe2000f8e02ff */
[----:B------:R-:W-:Y:S01]  /*0100*/  UIMAD.WIDE UR4, UR4, 0x2, URZ ;  /* 0x00000002040478a5 */ /* 0x000fe2000f8e023f */
[----:B---3--:R-:W-:Y:S02]  /*0110*/  IMAD R9, R5, R10, RZ ;  /* 0x0000000a05097224 */ /* 0x008fe400078e02ff */
[C---:B------:R-:W-:Y:S02]  /*0120*/  IMAD.SHL.U32 R7, R3.reuse, 0x2, RZ ;  /* 0x0000000203077824 */ /* 0x040fe400078e00ff */
[----:B------:R-:W-:-:S03]  /*0130*/  IMAD.HI R6, R3, 0x2, RZ ;  /* 0x0000000203067827 */ /* 0x000fc600078e02ff */
[----:B0-----:R-:W-:Y:S01]  /*0140*/  IADD3 R4, P0, P1, R7, UR6, R12 ;  /* 0x0000000607047c10 */ /* 0x001fe2000f91e00c */
[----:B------:R-:W-:-:S03]  /*0150*/  IMAD R11, R10, 0x4, R9 ;  /* 0x000000040a0b7824 */ /* 0x000fc600078e0209 */
[----:B------:R-:W-:Y:S01]  /*0160*/  IADD3.X R3, R6, UR5, R13, P0, P1 ;  /* 0x0000000506037c10 */ /* 0x000fe200087e240d */
[----:B------:R-:W-:Y:S01]  /*0170*/  IMAD R7, R10, 0x4, R11 ;  /* 0x000000040a077824 */ /* 0x000fe200078e020b */
[----:B------:R-:W-:-:S04]  /*0180*/  LEA R12, P0, R9, R4, 0x1 ;  /* 0x00000004090c7211 */ /* 0x000fc800078008ff */
[-C--:B------:R-:W-:Y:S01]  /*0190*/  LEA.HI.X.SX32 R13, R9, R3.reuse, 0x1, P0 ;  /* 0x00000003090d7211 */ /* 0x080fe200000f0eff */
[C---:B------:R-:W-:Y:S01]  /*01a0*/  IMAD R9, R10.reuse, 0x4, R7 ;  /* 0x000000040a097824 */ /* 0x040fe200078e0207 */
[-C--:B------:R-:W-:Y:S02]  /*01b0*/  LEA R14, P0, R11, R4.reuse, 0x1 ;  /* 0x000000040b0e7211 */ /* 0x080fe400078008ff */
[-C--:B------:R-:W-:Y:S01]  /*01c0*/  LEA R16, P1, R7, R4.reuse, 0x1 ;  /* 0x0000000407107211 */ /* 0x080fe200078208ff */
[C---:B------:R-:W-:Y:S01]  /*01d0*/  IMAD R21, R10.reuse, 0x4, R9 ;  /* 0x000000040a157824 */ /* 0x040fe200078e0209 */
[-C--:B------:R-:W-:Y:S01]  /*01e0*/  LEA.HI.X.SX32 R15, R11, R3.reuse, 0x1, P0 ;  /* 0x000000030b0f7211 */ /* 0x080fe200000f0eff */
[----:B------:R0:W2:Y:S01]  /*01f0*/  LDG.E.U16 R6, desc[UR46][R12.64] ;  /* 0x0000002e0c067981 */ /* 0x0000a2000c1e1500 */
[-C--:B------:R-:W-:Y:S01]  /*0200*/  LEA.HI.X.SX32 R17, R7, R3.reuse, 0x1, P1 ;  /* 0x0000000307117211 */ /* 0x080fe200008f0eff */
[C---:B------:R-:W-:Y:S01]  /*0210*/  IMAD R11, R10.reuse, 0x4, R21 ;  /* 0x000000040a0b7824 */ /* 0x040fe200078e0215 */
[CC--:B------:R-:W-:Y:S01]  /*0220*/  LEA R20, P0, R21.reuse, R4.reuse, 0x1 ;  /* 0x0000000415147211 */ /* 0x0c0fe200078008ff */
[----:B------:R-:W3:Y:S02]  /*0230*/  LDG.E.U16 R7, desc[UR46][R14.64] ;  /* 0x0000002e0e077981 */ /* 0x000ee4000c1e1500 */
[C---:B------:R-:W-:Y:S01]  /*0240*/  IMAD R23, R10.reuse, 0x4, R11 ;  /* 0x000000040a177824 */ /* 0x040fe200078e020b */
[-C--:B------:R-:W-:Y:S01]  /*0250*/  LEA.HI.X.SX32 R21, R21, R3.reuse, 0x1, P0 ;  /* 0x0000000315157211 */ /* 0x080fe200000f0eff */
[----:B------:R1:W4:Y:S01]  /*0260*/  LDG.E.U16 R8, desc[UR46][R16.64] ;  /* 0x0000002e10087981 */ /* 0x000322000c1e1500 */
[-C--:B0-----:R-:W-:Y:S01]  /*0270*/  LEA R12, P0, R11, R4.reuse, 0x1 ;  /* 0x000000040b0c7211 */ /* 0x081fe200078008ff */
[C---:B------:R-:W-:Y:S01]  /*0280*/  IMAD R25, R10.reuse, 0x4, R23 ;  /* 0x000000040a197824 */ /* 0x040fe200078e0217 */
[----:B------:R-:W-:Y:S01]  /*0290*/  LEA R18, P1, R9, R4, 0x1 ;  /* 0x0000000409127211 */ /* 0x000fe200078208ff */
[----:B------:R-:W5:Y:S01]  /*02a0*/  LDG.E.U16 R26, desc[UR46][R20.64] ;  /* 0x0000002e141a7981 */ /* 0x000f62000c1e1500 */
[----:B------:R-:W-:Y:S01]  /*02b0*/  LEA.HI.X.SX32 R13, R11, R3, 0x1, P0 ;  /* 0x000000030b0d7211 */ /* 0x000fe200000f0eff */
[----:B------:R-:W-:-:S04]  /*02c0*/  IMAD R11, R10, 0x4, R25 ;  /* 0x000000040a0b7824 */ /* 0x000fc800078e0219 */
[C---:B------:R-:W-:Y:S01]  /*02d0*/  IMAD R27, R10.reuse, 0x4, R11 ;  /* 0x000000040a1b7824 */ /* 0x040fe200078e020b */
[-C--:B------:R-:W-:Y:S01]  /*02e0*/  LEA.HI.X.SX32 R19, R9, R3.reuse, 0x1, P1 ;  /* 0x0000000309137211 */ /* 0x080fe200008f0eff */
[----:B------:R-:W3:Y:S02]  /*02f0*/  LDG.E.U16 R33, desc[UR46][R12.64] ;  /* 0x0000002e0c217981 */ /* 0x000ee4000c1e1500 */
[C---:B------:R-:W-:Y:S01]  /*0300*/  IMAD R29, R10.reuse, 0x4, R27 ;  /* 0x000000040a1d7824 */ /* 0x040fe200078e021b */
[-C--:B-1----:R-:W-:Y:S01]  /*0310*/  LEA R16, P0, R23, R4.reuse, 0x1 ;  /* 0x0000000417107211 */ /* 0x082fe200078008ff */
[----:B------:R0:W3:Y:S01]  /*0320*/  LDG.E.U16 R9, desc[UR46][R18.64] ;  /* 0x0000002e12097981 */ /* 0x0000e2000c1e1500 */
[-C--:B------:R-:W-:Y:S01]  /*0330*/  LEA R22, P1, R11, R4.reuse, 0x1 ;  /* 0x000000040b167211 */ /* 0x080fe200078208ff */
[----:B------:R-:W-:Y:S01]  /*0340*/  IMAD R31, R10, 0x4, R29 ;  /* 0x000000040a1f7824 */ /* 0x000fe200078e021d */
[----:B------:R-:W-:Y:S02]  /*0350*/  LEA.HI.X.SX32 R17, R23, R3, 0x1, P0 ;  /* 0x0000000317117211 */ /* 0x000fe400000f0eff */
[----:B------:R-:W-:-:S02]  /*0360*/  LEA R14, P0, R25, R4, 0x1 ;  /* 0x00000004190e7211 */ /* 0x000fc400078008ff */
[-C--:B------:R-:W-:Y:S01]  /*0370*/  LEA.HI.X.SX32 R23, R11, R3.reuse, 0x1, P1 ;  /* 0x000000030b177211 */ /* 0x080fe200008f0eff */
[C---:B------:R-:W-:Y:S01]  /*0380*/  IMAD R11, R10.reuse, 0x4, R31 ;  /* 0x000000040a0b7824 */ /* 0x040fe200078e021f */
[-C--:B------:R-:W-:Y:S01]  /*0390*/  LEA.HI.X.SX32 R15, R25, R3.reuse, 0x1, P0 ;  /* 0x00000003190f7211 */ /* 0x080fe200000f0eff */
[----:B------:R1:W3:Y:S01]  /*03a0*/  LDG.E.U16 R28, desc[UR46][R16.64] ;  /* 0x0000002e101c7981 */ /* 0x0002e2000c1e1500 */
[CC--:B0-----:R-:W-:Y:S01]  /*03b0*/  LEA R18, P0, R29.reuse, R4.reuse, 0x1 ;  /* 0x000000041d127211 */ /* 0x0c1fe200078008ff */
[C---:B------:R-:W-:Y:S02]  /*03c0*/  IMAD R25, R10.reuse, 0x4, R11 ;  /* 0x000000040a197824 */ /* 0x040fe400078e020b */
[----:B------:R0:W3:Y:S01]  /*03d0*/  LDG.E.U16 R35, desc[UR46][R14.64] ;  /* 0x0000002e0e237981 */ /* 0x0000e2000c1e1500 */
[-C--:B------:R-:W-:Y:S01]  /*03e0*/  LEA.HI.X.SX32 R19, R29, R3.reuse, 0x1, P0 ;  /* 0x000000031d137211 */ /* 0x080fe200000f0eff */
[----:B------:R-:W-:Y:S01]  /*03f0*/  IMAD R13, R10, 0x4, R25 ;  /* 0x000000040a0d7824 */ /* 0x000fe200078e0219 */
[CC--:B------:R-:W-:Y:S01]  /*0400*/  LEA R20, P0, R11.reuse, R4.reuse, 0x1 ;  /* 0x000000040b147211 */ /* 0x0c0fe200078008ff */
[----:B------:R0:W3:Y:S03]  /*0410*/  LDG.E.U16 R30, desc[UR46][R22.64] ;  /* 0x0000002e161e7981 */ /* 0x0000e6000c1e1500 */
[----:B------:R-:W-:Y:S01]  /*0420*/  LEA.HI.X.SX32 R21, R11, R3, 0x1, P0 ;  /* 0x000000030b157211 */ /* 0x000fe200000f0eff */
[----:B------:R-:W3:Y:S01]  /*0430*/  LDG.E.U16 R18, desc[UR46][R18.64] ;  /* 0x0000002e12127981 */ /* 0x000ee2000c1e1500 */
[----:B-1----:R-:W-:-:S02]  /*0440*/  LEA R16, P1, R13, R4, 0x1 ;  /* 0x000000040d107211 */ /* 0x002fc400078208ff */
[-C--:B------:R-:W-:Y:S01]  /*0450*/  LEA R12, P0, R27, R4.reuse, 0x1 ;  /* 0x000000041b0c7211 */ /* 0x080fe200078008ff */
[----:B------:R-:W-:Y:S01]  /*0460*/  IMAD R24, R10, 0x4, R13 ;  /* 0x000000040a187824 */ /* 0x000fe200078e020d */
[-C--:B------:R-:W-:Y:S01]  /*0470*/  LEA.HI.X.SX32 R17, R13, R3.reuse, 0x1, P1 ;  /* 0x000000030d117211 */ /* 0x080fe200008f0eff */
[----:B------:R-:W3:Y:S01]  /*0480*/  LDG.E.U16 R20, desc[UR46][R20.64] ;  /* 0x0000002e14147981 */ /* 0x000ee2000c1e1500 */
[-C--:B------:R-:W-:Y:S02]  /*0490*/  LEA.HI.X.SX32 R13, R27, R3.reuse, 0x1, P0 ;  /* 0x000000031b0d7211 */ /* 0x080fe400000f0eff */
[-C--:B------:R-:W-:Y:S01]  /*04a0*/  LEA R10, P0, R31, R4.reuse, 0x1 ;  /* 0x000000041f0a7211 */ /* 0x080fe200078008ff */
[----:B------:R1:W3:Y:S01]  /*04b0*/  LDG.E.U16 R16, desc[UR46][R16.64] ;  /* 0x0000002e10107981 */ /* 0x0002e2000c1e1500 */
[-C--:B0-----:R-:W-:Y:S02]  /*04c0*/  LEA R14, P1, R25, R4.reuse, 0x1 ;  /* 0x00000004190e7211 */ /* 0x081fe400078208ff */
[----:B------:R-:W-:Y:S01]  /*04d0*/  LEA.HI.X.SX32 R11, R31, R3, 0x1, P0 ;  /* 0x000000031f0b7211 */ /* 0x000fe200000f0eff */
[----:B------:R-:W3:Y:S01]  /*04e0*/  LDG.E.U16 R13, desc[UR46][R12.64] ;  /* 0x0000002e0c0d7981 */ /* 0x000ee2000c1e1500 */
[----:B------:R-:W-:-:S02]  /*04f0*/  LEA R22, P0, R24, R4, 0x1 ;  /* 0x0000000418167211 */ /* 0x000fc400078008ff */
[-C--:B------:R-:W-:Y:S02]  /*0500*/  LEA.HI.X.SX32 R15, R25, R3.reuse, 0x1, P1 ;  /* 0x00000003190f7211 */ /* 0x080fe400008f0eff */
[----:B------:R-:W-:Y:S01]  /*0510*/  LEA.HI.X.SX32 R23, R24, R3, 0x1, P0 ;  /* 0x0000000318177211 */ /* 0x000fe200000f0eff */
[----:B------:R-:W3:Y:S04]  /*0520*/  LDG.E.U16 R11, desc[UR46][R10.64] ;  /* 0x0000002e0a0b7981 */ /* 0x000ee8000c1e1500 */
[----:B------:R-:W3:Y:S04]  /*0530*/  LDG.E.U16 R15, desc[UR46][R14.64] ;  /* 0x0000002e0e0f7981 */ /* 0x000ee8000c1e1500 */
[----:B------:R-:W3:Y:S01]  /*0540*/  LDG.E.U16 R23, desc[UR46][R22.64] ;  /* 0x0000002e16177981 */ /* 0x000ee2000c1e1500 */
[----:B------:R-:W0:Y:S01]  /*0550*/  S2UR UR4, SR_CgaCtaId ;  /* 0x00000000000479c3 */ /* 0x000e220000008800 */
[----:B------:R-:W-:Y:S01]  /*0560*/  UIADD3 UR48, UR20, 0x40, URZ ;  /* 0x0000004014307890 */ /* 0x000fe2000fffe03f */
[----:B------:R-:W-:-:S03]  /*0570*/  LOP3.LUT R3, R0, 0xc0, RZ, 0xc0, !PT ;  /* 0x000000c000037812 */ /* 0x000fc600078ec0ff */
[----:B------:R-:W-:Y:S01]  /*0580*/  UISETP.GE.AND UP0, UPT, UR48, 0x1, UPT ;  /* 0x000000013000788c */ /* 0x000fe2000bf06270 */
[----:B-1----:R-:W-:Y:S01]  /*0590*/  IMAD.SHL.U32 R17, R0, 0x2, RZ ;  /* 0x0000000200117824 */ /* 0x002fe200078e00ff */
[----:B------:R-:W-:Y:S01]  /*05a0*/  SHF.R.U32.HI R4, RZ, 0x2, R3 ;  /* 0x00000002ff047819 */ /* 0x000fe20000011603 */
[----:B------:R-:W-:-:S03]  /*05b0*/  UMOV UR45, 0x400 ;  /* 0x00000400002d7882 */ /* 0x000fc60000000000 */
[----:B------:R-:W-:Y:S02]  /*05c0*/  PLOP3.LUT P0, PT, PT, PT, UP0, 0x80, 0x0 ;  /* 0x000000000000781c */ /* 0x000fe40003f0f008 */
[----:B------:R-:W-:-:S04]  /*05d0*/  LOP3.LUT R3, R4, 0x1fe, R17, 0x78, !PT ;  /* 0x000001fe04037812 */ /* 0x000fc800078e7811 */
[----:B------:R-:W-:Y:S01]  /*05e0*/  LOP3.LUT R4, R3, 0x40, RZ, 0x3c, !PT ;  /* 0x0000004003047812 */ /* 0x000fe200078e3cff */
[----:B0-----:R-:W-:Y:S01]  /*05f0*/  ULEA UR45, UR4, UR45, 0x18 ;  /* 0x0000002d042d7291 */ /* 0x001fe2000f8ec03f */
[----:B------:R-:W-:Y:S01]  /*0600*/  IMAD.MOV.U32 R45, RZ, RZ, -0x800000 ;  /* 0xff800000ff2d7424 */ /* 0x000fe200078e00ff */
[----:B------:R-:W-:Y:S01]  /*0610*/  CS2R R24, SRZ ;  /* 0x0000000000187805 */ /* 0x000fe2000001ff00 */
[----:B------:R-:W-:Y:S01]  /*0620*/  IMAD.MOV.U32 R56, RZ, RZ, 0x3f800000 ;  /* 0x3f800000ff387424 */ /* 0x000fe200078e00ff */
[----:B------:R-:W-:Y:S01]  /*0630*/  CS2R R36, SRZ ;  /* 0x0000000000247805 */ /* 0x000fe2000001ff00 */
[----:B------:R-:W-:Y:S01]  /*0640*/  IMAD.MOV.U32 R54, RZ, RZ, 0x3f800000 ;  /* 0x3f800000ff367424 */ /* 0x000fe200078e00ff */
[----:B------:R-:W-:Y:S01]  /*0650*/  CS2R R38, SRZ ;  /* 0x0000000000267805 */ /* 0x000fe2000001ff00 */
[----:B------:R-:W-:Y:S02]  /*0660*/  IMAD.MOV.U32 R44, RZ, RZ, -0x800000 ;  /* 0xff800000ff2c7424 */ /* 0x000fe400078e00ff */
[----:B--2---:R-:W-:Y:S04]  /*0670*/  STS.U16 [R3+UR45], R6 ;  /* 0x0000000603007988 */ /* 0x004fe8000800042d */
[----:B----4-:R-:W-:Y:S04]  /*0680*/  STS.U16 [R3+UR45+0x400], R8 ;  /* 0x0004000803007988 */ /* 0x010fe8000800042d */
[----:B-----5:R0:W-:Y:S02]  /*0690*/  STS.U16 [R3+UR45+0x800], R26 ;  /* 0x0008001a03007988 */ /* 0x0201e4000800042d */
[----:B0-----:R-:W-:-:S02]  /*06a0*/  CS2R R26, SRZ ;  /* 0x00000000001a7805 */ /* 0x001fc4000001ff00 */
[----:B---3--:R0:W-:Y:S04]  /*06b0*/  STS.U16 [R3+UR45+0xc00], R28 ;  /* 0x000c001c03007988 */ /* 0x0081e8000800042d */
[----:B------:R1:W-:Y:S04]  /*06c0*/  STS.U16 [R3+UR45+0x1000], R30 ;  /* 0x0010001e03007988 */ /* 0x0003e8000800042d */
[----:B------:R-:W-:Y:S01]  /*06d0*/  STS.U16 [R3+UR45+0x1400], R18 ;  /* 0x0014001203007988 */ /* 0x000fe2000800042d */
[----:B0-----:R-:W-:-:S03]  /*06e0*/  CS2R R28, SRZ ;  /* 0x00000000001c7805 */ /* 0x001fc6000001ff00 */
[----:B------:R-:W-:Y:S04]  /*06f0*/  STS.U16 [R3+UR45+0x1800], R20 ;  /* 0x0018001403007988 */ /* 0x000fe8000800042d */
[----:B------:R-:W-:Y:S01]  /*0700*/  STS.U16 [R3+UR45+0x1c00], R16 ;  /* 0x001c001003007988 */ /* 0x000fe2000800042d */
[----:B-1----:R-:W-:-:S03]  /*0710*/  CS2R R30, SRZ ;  /* 0x00000000001e7805 */ /* 0x002fc6000001ff00 */
[----:B------:R-:W-:Y:S04]  /*0720*/  STS.U16 [R4+UR45+0x200], R7 ;  /* 0x0002000704007988 */ /* 0x000fe8000800042d */
[----:B------:R0:W-:Y:S04]  /*0730*/  STS.U16 [R4+UR45+0x600], R9 ;  /* 0x0006000904007988 */ /* 0x0001e8000800042d */
[----:B------:R1:W-:Y:S04]  /*0740*/  STS.U16 [R4+UR45+0xa00], R33 ;  /* 0x000a002104007988 */ /* 0x0003e8000800042d */
[----:B------:R2:W-:Y:S04]  /*0750*/  STS.U16 [R4+UR45+0xe00], R35 ;  /* 0x000e002304007988 */ /* 0x0005e8000800042d */
[----:B------:R3:W-:Y:S01]  /*0760*/  STS.U16 [R4+UR45+0x1200], R13 ;  /* 0x0012000d04007988 */ /* 0x0007e2000800042d */
[----:B0-----:R-:W-:-:S03]  /*0770*/  LOP3.LUT R9, R0, 0x3, RZ, 0xc0, !PT ;  /* 0x0000000300097812 */ /* 0x001fc600078ec0ff */
[----:B------:R3:W-:Y:S01]  /*0780*/  STS.U16 [R4+UR45+0x1600], R11 ;  /* 0x0016000b04007988 */ /* 0x0007e2000800042d */
[----:B-1----:R-:W-:-:S03]  /*0790*/  CS2R R32, SRZ ;  /* 0x0000000000207805 */ /* 0x002fc6000001ff00 */
[----:B------:R3:W-:Y:S01]  /*07a0*/  STS.U16 [R4+UR45+0x1a00], R15 ;  /* 0x001a000f04007988 */ /* 0x0007e2000800042d */
[----:B--2---:R-:W-:-:S03]  /*07b0*/  CS2R R34, SRZ ;  /* 0x0000000000227805 */ /* 0x004fc6000001ff00 */
[----:B------:R3:W-:Y:S01]  /*07c0*/  STS.U16 [R4+UR45+0x1e00], R23 ;  /* 0x001e001704007988 */ /* 0x0007e2000800042d */
[----:B------:R-:W-:Y:S05]  /*07d0*/  @!P0 BRA `(.L_x_0) ;  /* 0x0000001000c48947 */ /* 0x000fea0003800000 */
[--C-:B------:R-:W-:Y:S01]  /*07e0*/  SHF.R.U32.HI R6, RZ, 0x2, R0.reuse ;  /* 0x00000002ff067819 */ /* 0x100fe20000011600 */
[----:B------:R-:W-:Y:S01]  /*07f0*/  ULDC.64 UR40, c[0x0][0x250] ;  /* 0x0000940000287ab9 */ /* 0x000fe20000000a00 */
[--C-:B------:R-:W-:Y:S01]  /*0800*/  SHF.R.U32.HI R7, RZ, 0x1, R0.reuse ;  /* 0x00000001ff077819 */ /* 0x100fe20000011600 */
[----:B------:R-:W-:Y:S01]  /*0810*/  ULDC.64 UR42, c[0x0][0x260] ;  /* 0x00009800002a7ab9 */ /* 0x000fe20000000a00 */
[----:B------:R-:W-:Y:S01]  /*0820*/  SGXT.U32 R6, R6, 0x3 ;  /* 0x000000030606781a */ /* 0x000fe20000000000 */
[----:B------:R-:W-:Y:S01]  /*0830*/  UIMAD UR40, UR44, UR40, URZ ;  /* 0x000000282c2872a4 */ /* 0x000fe2000f8e023f */
[--C-:B------:R-:W-:Y:S01]  /*0840*/  SHF.R.U32.HI R10, RZ, 0x5, R0.reuse ;  /* 0x00000005ff0a7819 */ /* 0x100fe20000011600 */
[----:B------:R-:W-:Y:S01]  /*0850*/  UIMAD UR42, UR44, UR42, URZ ;  /* 0x0000002a2c2a72a4 */ /* 0x000fe2000f8e023f */
[----:B------:R-:W-:Y:S01]  /*0860*/  LOP3.LUT R7, R6, 0x30, R7, 0xf8, !PT ;  /* 0x0000003006077812 */ /* 0x000fe200078ef807 */
[----:B------:R-:W-:Y:S01]  /*0870*/  ULDC UR4, c[0x0][0x258] ;  /* 0x0000960000047ab9 */ /* 0x000fe20000000800 */
[----:B------:R-:W-:Y:S01]  /*0880*/  LOP3.LUT R6, R0, 0x3f, RZ, 0xc0, !PT ;  /* 0x0000003f00067812 */ /* 0x000fe200078ec0ff */
[----:B------:R-:W-:Y:S01]  /*0890*/  USHF.L.U32 UR5, UR42, 0x1, URZ ;  /* 0x000000012a057899 */ /* 0x000fe2000800063f */
[----:B------:R-:W-:Y:S01]  /*08a0*/  R2UR UR49, R10 ;  /* 0x000000000a3172ca */ /* 0x000fe200000e0000 */
[----:B------:R-:W0:Y:S01]  /*08b0*/  LDC R14, c[0x0][0x268] ;  /* 0x00009a00ff0e7b82 */ /* 0x000e220000000800 */
[--C-:B------:R-:W-:Y:S01]  /*08c0*/  SHF.R.S32.HI R8, RZ, 0x6, R0.reuse ;  /* 0x00000006ff087819 */ /* 0x100fe20000011400 */
[----:B------:R-:W-:Y:S01]  /*08d0*/  IMAD R6, R6, UR4, RZ ;  /* 0x0000000406067c24 */ /* 0x000fe2000f8e02ff */
[----:B------:R-:W-:Y:S01]  /*08e0*/  LOP3.LUT R10, R0, 0xf, RZ, 0xc0, !PT ;  /* 0x0000000f000a7812 */ /* 0x000fe200078ec0ff */
[----:B------:R-:W-:Y:S01]  /*08f0*/  USHF.L.U32 UR4, UR40, 0x1, URZ ;  /* 0x0000000128047899 */ /* 0x000fe2000800063f */
[----:B------:R-:W-:Y:S01]  /*0900*/  SGXT R8, R8, 0x1 ;  /* 0x000000010808781a */ /* 0x000fe20000000200 */
[----:B---3--:R-:W-:Y:S01]  /*0910*/  IMAD.U32 R13, RZ, RZ, UR5 ;  /* 0x00000005ff0d7e24 */ /* 0x008fe2000f8e00ff */
[----:B------:R-:W-:Y:S01]  /*0920*/  ULDC.64 UR6, c[0x0][0x218] ;  /* 0x0000860000067ab9 */ /* 0x000fe20000000a00 */
[----:B------:R-:W-:Y:S01]  /*0930*/  IMAD R11, R10, UR43, RZ ;  /* 0x0000002b0a0b7c24 */ /* 0x000fe2000f8e02ff */
[----:B------:R-:W-:Y:S01]  /*0940*/  LOP3.LUT R8, R8, 0x90, RZ, 0xc0, !PT ;  /* 0x0000009008087812 */ /* 0x000fe200078ec0ff */
[----:B------:R-:W-:Y:S01]  /*0950*/  IMAD.U32 R19, RZ, RZ, UR4 ;  /* 0x00000004ff137e24 */ /* 0x000fe2000f8e00ff */
[----:B------:R-:W-:Y:S01]  /*0960*/  UIMAD.WIDE UR4, UR40, 0x2, URZ ;  /* 0x00000002280478a5 */ /* 0x000fe2000f8e023f */
[----:B------:R-:W-:Y:S01]  /*0970*/  IMAD.SHL.U32 R10, R6, 0x2, RZ ;  /* 0x00000002060a7824 */ /* 0x000fe200078e00ff */
[----:B------:R-:W-:Y:S01]  /*0980*/  LOP3.LUT R8, R8, 0x17e, R17, 0x78, !PT ;  /* 0x0000017e08087812 */ /* 0x000fe200078e7811 */
[----:B------:R-:W-:Y:S01]  /*0990*/  IMAD.SHL.U32 R12, R11, 0x2, RZ ;  /* 0x000000020b0c7824 */ /* 0x000fe200078e00ff */
[----:B------:R-:W-:Y:S01]  /*09a0*/  ULDC.64 UR8, c[0x0][0x220] ;  /* 0x0000880000087ab9 */ /* 0x000fe20000000a00 */
[----:B------:R-:W-:Y:S01]  /*09b0*/  IMAD.HI R6, R6, 0x2, RZ ;  /* 0x0000000206067827 */ /* 0x000fe200078e02ff */
[----:B------:R-:W-:Y:S01]  /*09c0*/  IADD3 R19, P0, P1, R10, UR6, R19 ;  /* 0x000000060a137c10 */ /* 0x000fe2000f91e013 */
[----:B------:R-:W-:Y:S01]  /*09d0*/  USHF.R.U32.HI UR36, URZ, 0x4, UR45 ;  /* 0x000000043f247899 */ /* 0x000fe2000801162d */
[----:B------:R-:W-:Y:S01]  /*09e0*/  IADD3 R24, P2, P3, R12, UR8, R13 ;  /* 0x000000080c187c10 */ /* 0x000fe2000fb5e00d */
[----:B------:R-:W-:Y:S01]  /*09f0*/  IMAD.U32 R17, RZ, RZ, UR5 ;  /* 0x00000005ff117e24 */ /* 0x000fe2000f8e00ff */
[----:B------:R-:W-:Y:S01]  /*0a00*/  SHF.R.U32.HI R12, RZ, 0x4, R0 ;  /* 0x00000004ff0c7819 */ /* 0x000fe20000011600 */
[----:B------:R-:W-:Y:S01]  /*0a10*/  IMAD R10, R5, UR41, RZ ;  /* 0x00000029050a7c24 */ /* 0x000fe2000f8e02ff */
[----:B------:R-:W-:Y:S01]  /*0a20*/  UIMAD.WIDE UR4, UR42, 0x2, URZ ;  /* 0x000000022a0478a5 */ /* 0x000fe2000f8e023f */
[----:B------:R-:W-:Y:S01]  /*0a30*/  IMAD.U32 R13, RZ, RZ, UR41 ;  /* 0x00000029ff0d7e24 */ /* 0x000fe2000f8e00ff */
[----:B------:R-:W-:Y:S01]  /*0a40*/  IADD3.X R17, R6, UR7, R17, P0, P1 ;  /* 0x0000000706117c10 */ /* 0x000fe200087e2411 */
[----:B------:R-:W-:Y:S01]  /*0a50*/  IMAD.U32 R21, RZ, RZ, UR41 ;  /* 0x00000029ff157e24 */ /* 0x000fe2000f8e00ff */
[----:B------:R-:W-:Y:S01]  /*0a60*/  SGXT.U32 R5, R12, 0x4 ;  /* 0x000000040c05781a */ /* 0x000fe20000000000 */
[----:B------:R-:W-:Y:S01]  /*0a70*/  IMAD R6, R13, 0x4, R10 ;  /* 0x000000040d067824 */ /* 0x000fe200078e020a */
[----:B------:R-:W-:Y:S01]  /*0a80*/  UIADD3 UR50, UR45, 0x2000, URZ ;  /* 0x000020002d327890 */ /* 0x000fe2000fffe03f */
[----:B------:R-:W-:Y:S01]  /*0a90*/  IMAD.HI R12, R11, 0x2, RZ ;  /* 0x000000020b0c7827 */ /* 0x000fe200078e02ff */
[----:B------:R-:W-:Y:S01]  /*0aa0*/  USGXT.U32 UR36, UR36, 0xe ;  /* 0x0000000e2424789a */ /* 0x000fe20008000000 */
[-C--:B------:R-:W-:Y:S01]  /*0ab0*/  LEA R48, P0, R10, R19.reuse, 0x1 ;  /* 0x000000130a307211 */ /* 0x080fe200078008ff */
[----:B------:R-:W-:Y:S01]  /*0ac0*/  USHF.R.U32.HI UR40, URZ, 0x4, UR50 ;  /* 0x000000043f287899 */ /* 0x000fe20008011632 */
[----:B------:R-:W-:Y:S01]  /*0ad0*/  IMAD.U32 R15, RZ, RZ, UR5 ;  /* 0x00000005ff0f7e24 */ /* 0x000fe2000f8e00ff */
[----:B------:R-:W-:Y:S01]  /*0ae0*/  LEA R22, P1, R6, R19, 0x1 ;  /* 0x0000001306167211 */ /* 0x000fe200078208ff */
[----:B------:R-:W-:Y:S01]  /*0af0*/  IMAD.U32 R16, RZ, RZ, UR41 ;  /* 0x00000029ff107e24 */ /* 0x000fe2000f8e00ff */
[----:B------:R-:W-:Y:S01]  /*0b00*/  UIADD3 UR10, UP0, UR36, 0x80, URZ ;  /* 0x00000080240a7890 */ /* 0x000fe2000ff1e03f */
[----:B------:R-:W-:Y:S01]  /*0b10*/  IMAD R11, R21, 0x4, R6 ;  /* 0x00000004150b7824 */ /* 0x000fe200078e0206 */
[----:B------:R-:W-:Y:S01]  /*0b20*/  IADD3.X R26, R12, UR9, R15, P2, P3 ;  /* 0x000000090c1a7c10 */ /* 0x000fe200097e640f */
[-C--:B0-----:R-:W-:Y:S01]  /*0b30*/  IMAD R13, R5, R14.reuse, RZ ;  /* 0x0000000e050d7224 */ /* 0x081fe200078e02ff */
[----:B------:R-:W-:Y:S01]  /*0b40*/  LEA.HI R5, R0, 0x30, RZ, 0x1c ;  /* 0x0000003000057811 */ /* 0x000fe200078fe0ff */
[----:B------:R-:W-:Y:S01]  /*0b50*/  IMAD R12, R16, 0x4, R11 ;  /* 0x00000004100c7824 */ /* 0x000fe200078e020b */
[----:B------:R-:W-:Y:S01]  /*0b60*/  LEA.HI.X.SX32 R23, R6, R17, 0x1, P1 ;  /* 0x0000001106177211 */ /* 0x000fe200008f0eff */
[----:B------:R-:W-:Y:S01]  /*0b70*/  IMAD R15, R14, 0x10, R13 ;  /* 0x000000100e0f7824 */ /* 0x000fe200078e020d */
[-C--:B------:R-:W-:Y:S01]  /*0b80*/  LEA R20, P2, R11, R19.reuse, 0x1 ;  /* 0x000000130b147211 */ /* 0x080fe200078408ff */
[----:B------:R-:W-:Y:S01]  /*0b90*/  IMAD R6, R5, R14, RZ ;  /* 0x0000000e05067224 */ /* 0x000fe200078e02ff */
[----:B------:R-:W-:Y:S01]  /*0ba0*/  LEA R18, P3, R12, R19, 0x1 ;  /* 0x000000130c127211 */ /* 0x000fe200078608ff */
[----:B------:R-:W-:Y:S01]  /*0bb0*/  IMAD R5, R14, 0x10, R15 ;  /* 0x000000100e057824 */ /* 0x000fe200078e020f */
[----:B------:R-:W-:Y:S01]  /*0bc0*/  USGXT.U32 UR40, UR40, 0xe ;  /* 0x0000000e2828789a */ /* 0x000fe20008000000 */
[-C--:B------:R-:W-:Y:S01]  /*0bd0*/  LEA.HI.X.SX32 R49, R10, R17.reuse, 0x1, P0 ;  /* 0x000000110a317211 */ /* 0x080fe200000f0eff */
[----:B------:R-:W-:Y:S01]  /*0be0*/  UMOV UR7, URZ ;  /* 0x0000003f00077c82 */ /* 0x000fe20008000000 */
[-C--:B------:R-:W-:Y:S01]  /*0bf0*/  LEA.HI.X.SX32 R21, R11, R17.reuse, 0x1, P2 ;  /* 0x000000110b157211 */ /* 0x080fe200010f0eff */
[----:B------:R-:W-:Y:S01]  /*0c00*/  UIADD3.X UR9, UR7, 0x40000040, URZ, UP0, !UPT ;  /* 0x4000004007097890 */ /* 0x000fe200087fe43f */
[----:B------:R-:W-:Y:S01]  /*0c10*/  LEA.HI.X.SX32 R19, R12, R17, 0x1, P3 ;  /* 0x000000110c137211 */ /* 0x000fe200018f0eff */
[----:B------:R-:W-:Y:S01]  /*0c20*/  UIADD3 UR7, UP0, UR40, 0x2, URZ ;  /* 0x0000000228077890 */ /* 0x000fe2000ff1e03f */
[-C--:B------:R-:W-:Y:S01]  /*0c30*/  LEA R16, P0, R13, R24.reuse, 0x1 ;  /* 0x000000180d107211 */ /* 0x080fe200078008ff */
[----:B------:R-:W-:Y:S01]  /*0c40*/  UMOV UR8, URZ ;  /* 0x0000003f00087c82 */ /* 0x000fe20008000000 */
[-C--:B------:R-:W-:Y:S01]  /*0c50*/  LEA R14, P1, R15, R24.reuse, 0x1 ;  /* 0x000000180f0e7211 */ /* 0x080fe200078208ff */
[----:B------:R-:W-:Y:S01]  /*0c60*/  UIADD3.X UR11, UR8, 0x40000000, URZ, UP0, !UPT ;  /* 0x40000000080b7890 */ /* 0x000fe200087fe43f */
[-C--:B------:R-:W-:Y:S01]  /*0c70*/  LEA R12, P2, R5, R24.reuse, 0x1 ;  /* 0x00000018050c7211 */ /* 0x080fe200078408ff */
[----:B------:R-:W-:Y:S01]  /*0c80*/  IMAD.MOV.U32 R56, RZ, RZ, 0x3f800000 ;  /* 0x3f800000ff387424 */ /* 0x000fe200078e00ff */
[----:B------:R-:W-:Y:S01]  /*0c90*/  LEA R10, P3, R6, R24, 0x1 ;  /* 0x00000018060a7211 */ /* 0x000fe200078608ff */
[----:B------:R-:W-:Y:S01]  /*0ca0*/  IMAD.MOV.U32 R55, RZ, RZ, -0x800000 ;  /* 0xff800000ff377424 */ /* 0x000fe200078e00ff */
[----:B------:R-:W-:Y:S01]  /*0cb0*/  LOP3.LUT R7, R7, UR20, RZ, 0xfc, !PT ;  /* 0x0000001407077c12 */ /* 0x000fe2000f8efcff */
[----:B------:R-:W-:Y:S01]  /*0cc0*/  IMAD.MOV.U32 R54, RZ, RZ, 0x3f800000 ;  /* 0x3f800000ff367424 */ /* 0x000fe200078e00ff */
[----:B------:R-:W-:-:S02]  /*0cd0*/  LEA.HI.X.SX32 R17, R13, R26, 0x1, P0 ;  /* 0x0000001a0d117211 */ /* 0x000fc400000f0eff */
[----:B------:R-:W-:Y:S02]  /*0ce0*/  CS2R R24, SRZ ;  /* 0x0000000000187805 */ /* 0x000fe4000001ff00 */
[-C--:B------:R-:W-:Y:S02]  /*0cf0*/  LEA.HI.X.SX32 R15, R15, R26.reuse, 0x1, P1 ;  /* 0x0000001a0f0f7211 */ /* 0x080fe400008f0eff */
[----:B------:R-:W-:Y:S02]  /*0d00*/  CS2R R28, SRZ ;  /* 0x00000000001c7805 */ /* 0x000fe4000001ff00 */
[-C--:B------:R-:W-:Y:S01]  /*0d10*/  LEA.HI.X.SX32 R13, R5, R26.reuse, 0x1, P2 ;  /* 0x0000001a050d7211 */ /* 0x080fe200010f0eff */
[----:B------:R-:W-:Y:S01]  /*0d20*/  IMAD.MOV.U32 R5, RZ, RZ, -0x800000 ;  /* 0xff800000ff057424 */ /* 0x000fe200078e00ff */
[----:B------:R-:W-:Y:S02]  /*0d30*/  LEA.HI.X.SX32 R11, R6, R26, 0x1, P3 ;  /* 0x0000001a060b7211 */ /* 0x000fe400018f0eff */
[----:B------:R-:W-:-:S02]  /*0d40*/  CS2R R26, SRZ ;  /* 0x00000000001a7805 */ /* 0x000fc4000001ff00 */
[----:B------:R-:W-:Y:S01]  /*0d50*/  CS2R R30, SRZ ;  /* 0x00000000001e7805 */ /* 0x000fe2000001ff00 */
[----:B------:R-:W-:Y:S01]  /*0d60*/  UMOV UR8, UR10 ;  /* 0x0000000a00087c82 */ /* 0x000fe20008000000 */
[----:B------:R-:W-:Y:S02]  /*0d70*/  CS2R R32, SRZ ;  /* 0x0000000000207805 */ /* 0x000fe4000001ff00 */
[----:B------:R-:W-:Y:S02]  /*0d80*/  CS2R R34, SRZ ;  /* 0x0000000000227805 */ /* 0x000fe4000001ff00 */
[----:B------:R-:W-:Y:S02]  /*0d90*/  CS2R R36, SRZ ;  /* 0x0000000000247805 */ /* 0x000fe4000001ff00 */
[----:B------:R-:W-:Y:S02]  /*0da0*/  CS2R R38, SRZ ;  /* 0x0000000000267805 */ /* 0x000fe4000001ff00 */
[----:B------:R-:W-:Y:S01]  /*0db0*/  LOP3.LUT R6, R7, 0x8, RZ, 0xfc, !PT ;  /* 0x0000000807067812 */ /* 0x000fe200078efcff */
[----:B------:R-:W-:Y:S01]  /*0dc0*/  UMOV UR10, UR7 ;  /* 0x00000007000a7c82 */ /* 0x000fe20008000000 */
[----:B------:R-:W-:Y:S01]  /*0dd0*/  UMOV UR4, URZ ;  /* 0x0000003f00047c82 */ /* 0x000fe20008000000 */
[----:B------:R-:W-:Y:S01]  /*0de0*/  UMOV UR5, URZ ;  /* 0x0000003f00057c82 */ /* 0x000fe20008000000 */
[----:B------:R-:W-:Y:S01]  /*0df0*/  UMOV UR6, URZ ;  /* 0x0000003f00067c82 */ /* 0x000fe20008000000 */
[----:B------:R-:W-:-:S02]  /*0e00*/  UIADD3.64 UR12, UR8, 0x80, URZ ;  /* 0x00000080080c7897 */ /* 0x000fc4000fffe03f */
[----:B------:R-:W-:Y:S02]  /*0e10*/  UIADD3.64 UR16, UR8, 0x100, URZ ;  /* 0x0000010008107897 */ /* 0x000fe4000fffe03f */
[----:B------:R-:W-:Y:S02]  /*0e20*/  UIADD3.64 UR14, UR10, 0x2, URZ ;  /* 0x000000020a0e7897 */ /* 0x000fe4000fffe03f */
[----:B------:R-:W-:Y:S02]  /*0e30*/  UIADD3.64 UR18, UR10, 0x4, URZ ;  /* 0x000000040a127897 */ /* 0x000fe4000fffe03f */
[----:B------:R-:W-:Y:S02]  /*0e40*/  UIADD3.64 UR22, UR10, 0x3e, URZ ;  /* 0x0000003e0a167897 */ /* 0x000fe4000fffe03f */
[----:B------:R-:W-:Y:S02]  /*0e50*/  UIADD3.64 UR26, UR10, 0x40, URZ ;  /* 0x000000400a1a7897 */ /* 0x000fe4000fffe03f */
[----:B------:R-:W-:-:S02]  /*0e60*/  UIADD3.64 UR30, UR10, 0x42, URZ ;  /* 0x000000420a1e7897 */ /* 0x000fc4000fffe03f */
[----:B------:R-:W-:Y:S01]  /*0e70*/  UIADD3.64 UR34, UR10, 0x44, URZ ;  /* 0x000000440a227897 */ /* 0x000fe2000fffe03f */
[----:B------:R-:W-:Y:S01]  /*0e80*/  UMOV UR7, URZ ;  /* 0x0000003f00077c82 */ /* 0x000fe20008000000 */
[----:B------:R-:W-:Y:S01]  /*0e90*/  ULDC UR42, c[0x0][0x238] ;  /* 0x00008e00002a7ab9 */ /* 0x000fe20000000800 */
[----:B------:R-:W-:-:S09]  /*0ea0*/  UMOV UR37, 0x40000040 ;  /* 0x4000004000257882 */ /* 0x000fd20000000000 */
.L_x_1:
[----:B------:R-:W-:Y:S02]  /*0eb0*/  IMAD.U32 R47, RZ, RZ, UR6 ;  /* 0x00000006ff2f7e24 */ /* 0x000fe4000f8e00ff */
[----:B------:R-:W-:Y:S02]  /*0ec0*/  IMAD.U32 R41, RZ, RZ, UR6 ;  /* 0x00000006ff297e24 */ /* 0x000fe4000f8e00ff */
[----:B------:R-:W-:Y:S02]  /*0ed0*/  IMAD.U32 R45, RZ, RZ, UR6 ;  /* 0x00000006ff2d7e24 */ /* 0x000fe4000f8e00ff */
[----:B------:R-:W-:Y:S02]  /*0ee0*/  IMAD.U32 R43, RZ, RZ, UR6 ;  /* 0x00000006ff2b7e24 */ /* 0x000fe4000f8e00ff */
[----:B------:R-:W-:-:S04]  /*0ef0*/  IMAD.WIDE R46, R47, 0x2, R48 ;  /* 0x000000022f2e7825 */ /* 0x000fc800078e0230 */
[----:B------:R-:W-:Y:S02]  /*0f00*/  IMAD.WIDE R40, R41, 0x2, R20 ;  /* 0x0000000229287825 */ /* 0x000fe400078e0214 */
[----:B------:R-:W2:Y:S02]  /*0f10*/  LDG.E.U16 R46, desc[UR46][R46.64] ;  /* 0x0000002e2e2e7981 */ /* 0x000ea4000c1e1500 */
[----:B------:R-:W-:Y:S02]  /*0f20*/  IMAD.WIDE R44, R45, 0x2, R22 ;  /* 0x000000022d2c7825 */ /* 0x000fe400078e0216 */
[----:B------:R-:W3:Y:S02]  /*0f30*/  LDG.E.U16 R57, desc[UR46][R40.64] ;  /* 0x0000002e28397981 */ /* 0x000ee4000c1e1500 */
[----:B------:R-:W-:Y:S02]  /*0f40*/  IMAD.WIDE R42, R43, 0x2, R18 ;  /* 0x000000022b2a7825 */ /* 0x000fe400078e0212 */
[----:B------:R-:W4:Y:S04]  /*0f50*/  LDG.E.U16 R45, desc[UR46][R44.64] ;  /* 0x0000002e2c2d7981 */ /* 0x000f28000c1e1500 */
[----:B------:R-:W5:Y:S01]  /*0f60*/  LDG.E.U16 R47, desc[UR46][R42.64] ;  /* 0x0000002e2a2f7981 */ /* 0x000f62000c1e1500 */
[----:B------:R-:W-:Y:S06]  /*0f70*/  BAR.SYNC.DEFER_BLOCKING 0x0 ;  /* 0x0000000000007b1d */ /* 0x000fec0000010000 */
[----:B------:R-:W-:Y:S01]  /*0f80*/  UMOV UR38, UR40 ;  /* 0x0000002800267c82 */ /* 0x000fe20008000000 */
[----:B------:R-:W-:Y:S01]  /*0f90*/  UMOV UR39, 0x40000000 ;  /* 0x4000000000277882 */ /* 0x000fe20000000000 */
[----:B------:R-:W-:-:S04]  /*0fa0*/  IMAD.U32 R59, RZ, RZ, UR7 ;  /* 0x00000007ff3b7e24 */ /* 0x000fc8000f8e00ff */
[----:B------:R-:W-:-:S04]  /*0fb0*/  IMAD.WIDE R58, R59, 0x2, R14 ;  /* 0x000000023b3a7825 */ /* 0x000fc800078e020e */
[----:B------:R-:W-:Y:S02]  /*0fc0*/  IMAD.U32 R61, RZ, RZ, UR7 ;  /* 0x00000007ff3d7e24 */ /* 0x000fe4000f8e00ff */
[----:B------:R-:W-:Y:S02]  /*0fd0*/  IMAD.U32 R51, RZ, RZ, UR7 ;  /* 0x00000007ff337e24 */ /* 0x000fe4000f8e00ff */
[----:B------:R-:W-:Y:S02]  /*0fe0*/  IMAD.U32 R53, RZ, RZ, UR7 ;  /* 0x00000007ff357e24 */ /* 0x000fe4000f8e00ff */
[----:B------:R-:W-:-:S04]  /*0ff0*/  IMAD.WIDE R60, R61, 0x2, R16 ;  /* 0x000000023d3c7825 */ /* 0x000fc800078e0210 */
[----:B------:R-:W-:-:S04]  /*1000*/  IMAD.WIDE R50, R51, 0x2, R12 ;  /* 0x0000000233327825 */ /* 0x000fc800078e020c */
[----:B------:R-:W-:Y:S01]  /*1010*/  IMAD.WIDE R52, R53, 0x2, R10 ;  /* 0x0000000235347825 */ /* 0x000fe200078e020a */
[----:B------:R-:W-:Y:S01]  /*1020*/  UMOV UR20, UR36 ;  /* 0x0000002400147c82 */ /* 0x000fe20008000000 */
[----:B------:R-:W-:Y:S01]  /*1030*/  UMOV UR21, UR37 ;  /* 0x0000002500157c82 */ /* 0x000fe20008000000 */
[----:B------:R-:W-:Y:S01]  /*1040*/  UMOV UR24, UR8 ;  /* 0x0000000800187c82 */ /* 0x000fe20008000000 */
[----:B------:R-:W-:Y:S01]  /*1050*/  UMOV UR25, UR9 ;  /* 0x0000000900197c82 */ /* 0x000fe20008000000 */
[----:B--2---:R-:W-:Y:S04]  /*1060*/  STS.U16 [R3+UR45+0x2000], R46 ;  /* 0x0020002e03007988 */ /* 0x004fe8000800042d */
[----:B---3--:R-:W-:Y:S04]  /*1070*/  STS.U16 [R3+UR45+0x2400], R57 ;  /* 0x0024003903007988 */ /* 0x008fe8000800042d */
[----:B----4-:R-:W-:Y:S04]  /*1080*/  STS.U16 [R4+UR45+0x2200], R45 ;  /* 0x0022002d04007988 */ /* 0x010fe8000800042d */
[----:B-----5:R0:W-:Y:S01]  /*1090*/  STS.U16 [R4+UR45+0x2600], R47 ;  /* 0x0026002f04007988 */ /* 0x0201e2000800042d */
[----:B------:R1:W-:Y:S06]  /*10a0*/  MEMBAR.ALL.CTA ;  /* 0x0000000000007992 */ /* 0x0003ec0000008000 */
[----:B-1----:R-:W1:Y:S02]  /*10b0*/  FENCE.VIEW.ASYNC.S ;  /* 0x00000000000073c6 */ /* 0x002e640000000000 */
[----:B-1----:R-:W-:Y:S06]  /*10c0*/  BAR.SYNC.DEFER_BLOCKING 0x0 ;  /* 0x0000000000007b1d */ /* 0x002fec0000010000 */
[----:B0-----:R-:W-:Y:S01]  /*10d0*/  WARPGROUP.ARRIVE ;  /* 0x00000000000079c5 */ /* 0x001fe20000000000 */
[----:B------:R-:W2:Y:S04]  /*10e0*/  LDG.E.U16 R59, desc[UR46][R58.64] ;  /* 0x0000002e3a3b7981 */ /* 0x000ea8000c1e1500 */
[----:B------:R-:W3:Y:S01]  /*10f0*/  LDG.E.U16 R61, desc[UR46][R60.64] ;  /* 0x0000002e3c3d7981 */ /* 0x000ee2000c1e1500 */
[----:B------:R-:W-:Y:S03]  /*1100*/  HGMMA.64x8x16.F32.BF16 R40, gdesc[UR36].tnspA, RZ, !UPT ;  /* 0x20000000242879f0 */ /* 0x000fe6000c7018ff */
[----:B------:R0:W4:Y:S04]  /*1110*/  LDG.E.U16 R51, desc[UR46][R50.64] ;  /* 0x0000002e32337981 */ /* 0x000128000c1e1500 */
[----:B------:R1:W5:Y:S01]  /*1120*/  LDG.E.U16 R53, desc[UR46][R52.64] ;  /* 0x0000002e34357981 */ /* 0x000362000c1e1500 */
[----:B------:R-:W-:Y:S04]  /*1130*/  HGMMA.64x8x16.F32.BF16 R40, gdesc[UR8].tnspA, R40 ;  /* 0x20000000082879f0 */ /* 0x000fe80008701828 */
[----:B------:R-:W-:Y:S04]  /*1140*/  HGMMA.64x8x16.F32.BF16 R40, gdesc[UR12].tnspA, R40 ;  /* 0x200000000c2879f0 */ /* 0x000fe80008701828 */
[----:B------:R-:W-:Y:S04]  /*1150*/  HGMMA.64x8x16.F32.BF16 R40, gdesc[UR16].tnspA, R40 ;  /* 0x20000000102879f0 */ /* 0x000fe80008701828 */
[----:B------:R-:W-:Y:S01]  /*1160*/  HGMMA.64x8x16.F32.BF16 R44, gdesc[UR20].tnspA, RZ, !UPT ;  /* 0x20000000142c79f0 */ /* 0x000fe2000c7018ff */
[----:B------:R-:W-:Y:S01]  /*1170*/  UMOV UR28, UR12 ;  /* 0x0000000c001c7c82 */ /* 0x000fe20008000000 */
[----:B------:R-:W-:-:S02]  /*1180*/  UMOV UR29, UR13 ;  /* 0x0000000d001d7c82 */ /* 0x000fc40008000000 */
[----:B------:R-:W-:Y:S01]  /*1190*/  HGMMA.64x8x16.F32.BF16 R44, gdesc[UR24].tnspA, R44 ;  /* 0x20000000182c79f0 */ /* 0x000fe2000870182c */
[----:B------:R-:W-:Y:S01]  /*11a0*/  UMOV UR32, UR16 ;  /* 0x0000001000207c82 */ /* 0x000fe20008000000 */
[----:B------:R-:W-:Y:S02]  /*11b0*/  UMOV UR33, UR17 ;  /* 0x0000001100217c82 */ /* 0x000fe40008000000 */
[----:B------:R-:W-:Y:S01]  /*11c0*/  HGMMA.64x8x16.F32.BF16 R44, gdesc[UR28].tnspA, R44 ;  /* 0x200000001c2c79f0 */ /* 0x000fe2000870182c */
[----:B------:R-:W-:-:S04]  /*11d0*/  LEA R57, P1, R9, UR4, 0x1 ;  /* 0x0000000409397c11 */ /* 0x000fc8000f8208ff */
[C---:B0-----:R-:W-:Y:S01]  /*11e0*/  IADD3 R50, P2, R57.reuse, 0x8, RZ ;  /* 0x0000000839327810 */ /* 0x041fe20007f5e0ff */
[----:B-1----:R-:W-:Y:S01]  /*11f0*/  IMAD.X R52, RZ, RZ, UR5, P1 ;  /* 0x00000005ff347e24 */ /* 0x002fe200088e06ff */
[----:B------:R-:W-:Y:S02]  /*1200*/  HGMMA.64x8x16.F32.BF16 R44, gdesc[UR32].tnspA, R44, gsb0 ;  /* 0x20000000202c79f0 */ /* 0x000fe4000800182c */
[----:B------:R-:W-:Y:S01]  /*1210*/  ISETP.GT.U32.AND P0, PT, R50, R7, PT ;  /* 0x000000073200720c */ /* 0x000fe20003f04070 */
[----:B------:R-:W-:Y:S01]  /*1220*/  IMAD.X R50, RZ, RZ, R52, P2 ;  /* 0x000000ffff327224 */ /* 0x000fe200010e0634 */
[CC--:B------:R-:W-:Y:S02]  /*1230*/  ISETP.GT.U32.AND P3, PT, R57.reuse, R6.reuse, PT ;  /* 0x000000063900720c */ /* 0x0c0fe40003f64070 */
[----:B------:R-:W-:Y:S02]  /*1240*/  ISETP.GE.U32.AND P4, PT, R57, R6, PT ;  /* 0x000000063900720c */ /* 0x000fe40003f86070 */
[----:B------:R-:W-:-:S02]  /*1250*/  ISETP.GT.U32.AND.EX P0, PT, R50, RZ, PT, P0 ;  /* 0x000000ff3200720c */ /* 0x000fc40003f04100 */
[CC--:B------:R-:W-:Y:S02]  /*1260*/  ISETP.GT.U32.AND P1, PT, R57.reuse, R7.reuse, PT ;  /* 0x000000073900720c */ /* 0x0c0fe40003f24070 */
[C---:B------:R-:W-:Y:S02]  /*1270*/  ISETP.GE.U32.AND P2, PT, R57.reuse, R7, PT ;  /* 0x000000073900720c */ /* 0x040fe40003f46070 */
[----:B------:R-:W-:Y:S02]  /*1280*/  IADD3 R50, P5, R57, 0x9, RZ ;  /* 0x0000000939327810 */ /* 0x000fe40007fbe0ff */
[C---:B------:R-:W-:Y:S02]  /*1290*/  ISETP.GT.U32.AND.EX P3, PT, R52.reuse, RZ, PT, P3 ;  /* 0x000000ff3400720c */ /* 0x040fe40003f64130 */
[C---:B------:R-:W-:Y:S02]  /*12a0*/  ISETP.GE.U32.AND.EX P4, PT, R52.reuse, RZ, PT, P4 ;  /* 0x000000ff3400720c */ /* 0x040fe40003f86140 */
[----:B------:R-:W-:-:S02]  /*12b0*/  ISETP.GT.U32.AND.EX P1, PT, R52, RZ, PT, P1 ;  /* 0x000000ff3400720c */ /* 0x000fc40003f24110 */
[----:B------:R-:W-:Y:S01]  /*12c0*/  ISETP.GE.U32.AND.EX P2, PT, R52, RZ, PT, P2 ;  /* 0x000000ff3400720c */ /* 0x000fe20003f46120 */
[----:B------:R-:W-:Y:S01]  /*12d0*/  IMAD.X R52, RZ, RZ, R52, P5 ;  /* 0x000000ffff347224 */ /* 0x000fe200028e0634 */
[C---:B------:R-:W-:Y:S02]  /*12e0*/  ISETP.GT.U32.AND P6, PT, R50.reuse, R6, PT ;  /* 0x000000063200720c */ /* 0x040fe40003fc4070 */
[----:B------:R-:W-:Y:S02]  /*12f0*/  ISETP.GT.U32.AND P5, PT, R50, R7, PT ;  /* 0x000000073200720c */ /* 0x000fe40003fa4070 */
[C---:B------:R-:W-:Y:S02]  /*1300*/  ISETP.GT.U32.AND.EX P6, PT, R52.reuse, RZ, PT, P6 ;  /* 0x000000ff3400720c */ /* 0x040fe40003fc4160 */
[----:B------:R-:W-:Y:S01]  /*1310*/  ISETP.GT.U32.AND.EX P5, PT, R52, RZ, PT, P5 ;  /* 0x000000ff3400720c */ /* 0x000fe20003fa4150 */
[----:B------:R-:W-:Y:S02]  /*1320*/  WARPGROUP.DEPBAR.LE gsb0, 0x0 ;  /* 0x00008000000079c5 */ /* 0x000fe40000010000 */
[----:B------:R-:W-:Y:S01]  /*1330*/  BAR.SYNC.DEFER_BLOCKING 0x0 ;  /* 0x0000000000007b1d */ /* 0x000fe20000010000 */
[----:B------:R-:W-:Y:S01]  /*1340*/  FMUL R42, R42, UR42 ;  /* 0x0000002a2a2a7c20 */ /* 0x000fe20008400000 */
[----:B------:R-:W-:Y:S01]  /*1350*/  FMUL R57, R43, UR42 ;  /* 0x0000002a2b397c20 */ /* 0x000fe20008400000 */
[----:B------:R-:W-:Y:S01]  /*1360*/  FMUL R46, R46, UR42 ;  /* 0x0000002a2e2e7c20 */ /* 0x000fe20008400000 */
[----:B------:R-:W-:-:S02]  /*1370*/  FMUL R43, R47, UR42 ;  /* 0x0000002a2f2b7c20 */ /* 0x000fc40008400000 */
[----:B------:R-:W-:Y:S02]  /*1380*/  FSEL R42, R42, -INF , !P3 ;  /* 0xff8000002a2a7808 */ /* 0x000fe40005800000 */
[----:B------:R-:W-:Y:S02]  /*1390*/  FSEL R57, R57, -INF , !P4 ;  /* 0xff80000039397808 */ /* 0x000fe40006000000 */
[----:B------:R-:W-:Y:S02]  /*13a0*/  FSEL R47, R46, -INF , !P1 ;  /* 0xff8000002e2f7808 */ /* 0x000fe40004800000 */
[----:B------:R-:W-:Y:S02]  /*13b0*/  FMNMX R46, R42, R57, !PT ;  /* 0x000000392a2e7209 */ /* 0x000fe40007800000 */
[----:B------:R-:W-:Y:S02]  /*13c0*/  FSEL R43, R43, -INF , !P6 ;  /* 0xff8000002b2b7808 */ /* 0x000fe40007000000 */
[----:B------:R-:W-:Y:S01]  /*13d0*/  FMNMX R52, R47, R46, !PT ;  /* 0x0000002e2f347209 */ /* 0x000fe20007800000 */
[----:B------:R-:W-:Y:S01]  /*13e0*/  FMUL R40, R40, UR42 ;  /* 0x0000002a28287c20 */ /* 0x000fe20008400000 */
[----:B------:R-:W-:-:S02]  /*13f0*/  FMUL R46, R41, UR42 ;  /* 0x0000002a292e7c20 */ /* 0x000fc40008400000 */
[----:B------:R-:W-:Y:S01]  /*1400*/  FMNMX R52, R43, R52, !PT ;  /* 0x000000342b347209 */ /* 0x000fe20007800000 */
[----:B------:R-:W-:Y:S01]  /*1410*/  FMUL R50, R44, UR42 ;  /* 0x0000002a2c327c20 */ /* 0x000fe20008400000 */
[----:B------:R-:W-:Y:S01]  /*1420*/  FSEL R41, R40, -INF , !P1 ;  /* 0xff80000028297808 */ /* 0x000fe20004800000 */
[----:B--2---:R-:W-:Y:S01]  /*1430*/  STS.U16 [R8+UR45+0x2200], R59 ;  /* 0x0022003b08007988 */ /* 0x004fe2000800042d */
[----:B------:R-:W-:Y:S01]  /*1440*/  FSEL R46, R46, -INF , !P2 ;  /* 0xff8000002e2e7808 */ /* 0x000fe20005000000 */
[----:B------:R-:W-:Y:S02]  /*1450*/  FMUL R40, R45, UR42 ;  /* 0x0000002a2d287c20 */ /* 0x000fe40008400000 */
[----:B------:R-:W0:Y:S01]  /*1460*/  SHFL.BFLY PT, R59, R52, 0x2, 0x1f ;  /* 0x0c401f00343b7f89 */ /* 0x000e2200000e0000 */
[----:B------:R-:W-:Y:S02]  /*1470*/  FSEL R50, R50, -INF , !P0 ;  /* 0xff80000032327808 */ /* 0x000fe40004000000 */
[----:B------:R-:W-:-:S02]  /*1480*/  FMNMX R45, R41, R46, !PT ;  /* 0x0000002e292d7209 */ /* 0x000fc40007800000 */
[----:B------:R-:W-:Y:S02]  /*1490*/  FSEL R40, R40, -INF , !P5 ;  /* 0xff80000028287808 */ /* 0x000fe40006800000 */
[----:B------:R-:W-:-:S04]  /*14a0*/  FMNMX R45, R50, R45, !PT ;  /* 0x0000002d322d7209 */ /* 0x000fc80007800000 */
[----:B------:R-:W-:-:S05]  /*14b0*/  FMNMX R60, R40, R45, !PT ;  /* 0x0000002d283c7209 */ /* 0x000fca0007800000 */
[----:B------:R-:W1:Y:S01]  /*14c0*/  SHFL.BFLY PT, R45, R60, 0x2, 0x1f ;  /* 0x0c401f003c2d7f89 */ /* 0x000e6200000e0000 */
[----:B0-----:R-:W-:-:S05]  /*14d0*/  FMNMX R59, R52, R59, !PT ;  /* 0x0000003b343b7209 */ /* 0x001fca0007800000 */
[----:B------:R-:W0:Y:S01]  /*14e0*/  SHFL.BFLY PT, R44, R59, 0x1, 0x1f ;  /* 0x0c201f003b2c7f89 */ /* 0x000e2200000e0000 */
[----:B-1----:R-:W-:-:S05]  /*14f0*/  FMNMX R58, R60, R45, !PT ;  /* 0x0000002d3c3a7209 */ /* 0x002fca0007800000 */
[----:B------:R-:W1:Y:S01]  /*1500*/  SHFL.BFLY PT, R45, R58, 0x1, 0x1f ;  /* 0x0c201f003a2d7f89 */ /* 0x000e6200000e0000 */
[----:B0-----:R-:W-:-:S04]  /*1510*/  FMNMX R44, R59, R44, !PT ;  /* 0x0000002c3b2c7209 */ /* 0x001fc80007800000 */
[----:B------:R-:W-:-:S05]  /*1520*/  FMNMX R44, R44, R5, !PT ;  /* 0x000000052c2c7209 */ /* 0x000fca0007800000 */
[--C-:B------:R-:W-:Y:S01]  /*1530*/  FADD R42, R42, -R44.reuse ;  /* 0x8000002c2a2a7221 */ /* 0x100fe20000000000 */
[----:B------:R-:W-:-:S03]  /*1540*/  FADD R57, R57, -R44 ;  /* 0x8000002c39397221 */ /* 0x000fc60000000000 */
[----:B------:R-:W-:Y:S01]  /*1550*/  FMUL R42, R42, 1.4426950216293334961 ;  /* 0x3fb8aa3b2a2a7820 */ /* 0x000fe20000400000 */
[----:B------:R-:W-:Y:S01]  /*1560*/  FMUL R57, R57, 1.4426950216293334961 ;  /* 0x3fb8aa3b39397820 */ /* 0x000fe20000400000 */
[----:B-1----:R-:W-:Y:S01]  /*1570*/  FMNMX R52, R58, R45, !PT ;  /* 0x0000002d3a347209 */ /* 0x002fe20007800000 */
[----:B---3--:R-:W-:Y:S03]  /*1580*/  STS.U16 [R8+UR45+0x2000], R61 ;  /* 0x0020003d08007988 */ /* 0x008fe6000800042d */
[----:B------:R-:W-:Y:S01]  /*1590*/  MUFU.EX2 R42, R42 ;  /* 0x0000002a002a7308 */ /* 0x000fe20000000800 */
[----:B------:R-:W-:Y:S01]  /*15a0*/  FMNMX R45, R52, R55, !PT ;  /* 0x00000037342d7209 */ /* 0x000fe20007800000 */
[----:B----4-:R-:W-:Y:S01]  /*15b0*/  STS.U16 [R8+UR45+0x2400], R51 ;  /* 0x0024003308007988 */ /* 0x010fe2000800042d */
[----:B------:R-:W-:-:S03]  /*15c0*/  FADD R47, R47, -R44 ;  /* 0x8000002c2f2f7221 */ /* 0x000fc60000000000 */
[----:B-----5:R0:W-:Y:S02]  /*15d0*/  STS.U16 [R8+UR45+0x2600], R53 ;  /* 0x0026003508007988 */ /* 0x0201e4000800042d */
[----:B------:R-:W1:Y:S01]  /*15e0*/  MUFU.EX2 R57, R57 ;  /* 0x0000003900397308 */ /* 0x000e620000000800 */
[----:B------:R2:W-:Y:S06]  /*15f0*/  MEMBAR.ALL.CTA ;  /* 0x0000000000007992 */ /* 0x0005ec0000008000 */
[----:B--2---:R-:W2:Y:S01]  /*1600*/  FENCE.VIEW.ASYNC.S ;  /* 0x00000000000073c6 */ /* 0x004ea20000000000 */
[----:B------:R-:W-:Y:S01]  /*1610*/  FADD R41, R41, -R45 ;  /* 0x8000002d29297221 */ /* 0x000fe20000000000 */
[----:B------:R-:W-:Y:S01]  /*1620*/  FMUL R59, R47, 1.4426950216293334961 ;  /* 0x3fb8aa3b2f3b7820 */ /* 0x000fe20000400000 */
[----:B------:R-:W-:-:S02]  /*1630*/  FADD R47, R43, -R44 ;  /* 0x8000002c2b2f7221 */ /* 0x000fc40000000000 */
[----:B------:R-:W-:Y:S01]  /*1640*/  FMUL R58, R41, 1.4426950216293334961 ;  /* 0x3fb8aa3b293a7820 */ /* 0x000fe20000400000 */
[--C-:B------:R-:W-:Y:S01]  /*1650*/  FADD R41, R46, -R45.reuse ;  /* 0x8000002d2e297221 */ /* 0x100fe20000000000 */
[----:B------:R-:W-:Y:S01]  /*1660*/  FMUL R52, R47, 1.4426950216293334961 ;  /* 0x3fb8aa3b2f347820 */ /* 0x000fe20000400000 */
[----:B------:R-:W-:Y:S01]  /*1670*/  FADD R50, R50, -R45 ;  /* 0x8000002d32327221 */ /* 0x000fe20000000000 */
[----:B------:R3:W-:Y:S01]  /*1680*/  MUFU.EX2 R46, R58 ;  /* 0x0000003a002e7308 */ /* 0x0007e20000000800 */
[----:B------:R-:W-:Y:S02]  /*1690*/  FMUL R47, R41, 1.4426950216293334961 ;  /* 0x3fb8aa3b292f7820 */ /* 0x000fe40000400000 */
[----:B------:R-:W-:Y:S01]  /*16a0*/  FMUL R50, R50, 1.4426950216293334961 ;  /* 0x3fb8aa3b32327820 */ /* 0x000fe20000400000 */
[----:B-1----:R-:W-:-:S04]  /*16b0*/  F2FP.BF16.F32.PACK_AB R41, R57, R42 ;  /* 0x0000002a3929723e */ /* 0x002fc800000010ff */
[----:B------:R1:W-:Y:S01]  /*16c0*/  MUFU.EX2 R43, R59 ;  /* 0x0000003b002b7308 */ /* 0x0003e20000000800 */
[----:B---3--:R-:W-:Y:S01]  /*16d0*/  FADD R58, R42, R57 ;  /* 0x000000392a3a7221 */ /* 0x008fe20000000000 */
[----:B------:R-:W-:Y:S01]  /*16e0*/  FADD R42, -R45, R55 ;  /* 0x000000372d2a7221 */ /* 0x000fe20000000100 */
[----:B------:R-:W-:Y:S01]  /*16f0*/  FADD R40, R40, -R45 ;  /* 0x8000002d28287221 */ /* 0x000fe20000000000 */
[----:B-1----:R-:W-:-:S04]  /*1700*/  FADD R59, -R44, R5 ;  /* 0x000000052c3b7221 */ /* 0x002fc80000000100 */
[----:B------:R-:W1:Y:S01]  /*1710*/  MUFU.EX2 R47, R47 ;  /* 0x0000002f002f7308 */ /* 0x000e620000000800 */
[----:B0-----:R-:W-:Y:S01]  /*1720*/  FMUL R53, R42, 1.4426950216293334961 ;  /* 0x3fb8aa3b2a357820 */ /* 0x001fe20000400000 */
[----:B------:R-:W-:Y:S01]  /*1730*/  FMUL R57, R59, 1.4426950216293334961 ;  /* 0x3fb8aa3b3b397820 */ /* 0x000fe20000400000 */
[----:B------:R-:W-:-:S05]  /*1740*/  FMUL R40, R40, 1.4426950216293334961 ;  /* 0x3fb8aa3b28287820 */ /* 0x000fca0000400000 */
[----:B------:R-:W0:Y:S08]  /*1750*/  MUFU.EX2 R50, R50 ;  /* 0x0000003200327308 */ /* 0x000e300000000800 */
[----:B------:R-:W3:Y:S08]  /*1760*/  MUFU.EX2 R57, R57 ;  /* 0x0000003900397308 */ /* 0x000ef00000000800 */
[----:B------:R-:W4:Y:S01]  /*1770*/  MUFU.EX2 R53, R53 ;  /* 0x0000003500357308 */ /* 0x000f220000000800 */
[----:B------:R-:W-:-:S07]  /*1780*/  USHF.L.U32 UR20, UR49, 0x4, URZ ;  /* 0x0000000431147899 */ /* 0x000fce000800063f */
[----:B------:R5:W2:Y:S08]  /*1790*/  MUFU.EX2 R5, R40 ;  /* 0x0000002800057308 */ /* 0x000ab00000000800 */
[----:B------:R-:W2:Y:S01]  /*17a0*/  MUFU.EX2 R52, R52 ;  /* 0x0000003400347308 */ /* 0x000ea20000000800 */
[----:B-1----:R-:W-:Y:S01]  /*17b0*/  FADD R55, R46, R47 ;  /* 0x0000002f2e377221 */ /* 0x002fe20000000000 */
[----:B------:R-:W-:Y:S01]  /*17c0*/  ULOP3.LUT UR20, UR20, 0x40, URZ, 0xc0, !UPT ;  /* 0x0000004014147892 */ /* 0x000fe2000f8ec03f */
[----:B------:R-:W-:-:S02]  /*17d0*/  FADD R59, R43, R58 ;  /* 0x0000003a2b3b7221 */ /* 0x000fc40000000000 */
[----:B0-----:R-:W-:Y:S01]  /*17e0*/  FADD R42, R50, R55 ;  /* 0x00000037322a7221 */ /* 0x001fe20000000000 */
[----:B------:R-:W-:Y:S01]  /*17f0*/  ULEA.HI UR20, UR50, UR20, URZ, 0x1c ;  /* 0x0000001432147291 */ /* 0x000fe2000f8fe03f */
[----:B-----5:R-:W-:Y:S01]  /*1800*/  F2FP.BF16.F32.PACK_AB R40, R47, R46 ;  /* 0x0000002e2f28723e */ /* 0x020fe200000010ff */
[-C--:B---3--:R-:W-:Y:S01]  /*1810*/  FMUL R26, R26, R57.reuse ;  /* 0x000000391a1a7220 */ /* 0x088fe20000400000 */
[-C--:B------:R-:W-:Y:S01]  /*1820*/  FMUL R27, R27, R57.reuse ;  /* 0x000000391b1b7220 */ /* 0x080fe20000400000 */
[-C--:B------:R-:W-:Y:S01]  /*1830*/  FMUL R30, R30, R57.reuse ;  /* 0x000000391e1e7220 */ /* 0x080fe20000400000 */
[-C--:B------:R-:W-:Y:S01]  /*1840*/  FMUL R31, R31, R57.reuse ;  /* 0x000000391f1f7220 */ /* 0x080fe20000400000 */
[-C--:B------:R-:W-:Y:S01]  /*1850*/  FMUL R34, R34, R57.reuse ;  /* 0x0000003922227220 */ /* 0x080fe20000400000 */
[-C--:B------:R-:W-:Y:S01]  /*1860*/  FMUL R35, R35, R57.reuse ;  /* 0x0000003923237220 */ /* 0x080fe20000400000 */
[-C--:B------:R-:W-:Y:S01]  /*1870*/  FMUL R38, R38, R57.reuse ;  /* 0x0000003926267220 */ /* 0x080fe20000400000 */
[----:B------:R-:W-:Y:S01]  /*1880*/  FMUL R39, R39, R57 ;  /* 0x0000003927277220 */ /* 0x000fe20000400000 */
[-C--:B----4-:R-:W-:Y:S01]  /*1890*/  FMUL R24, R24, R53.reuse ;  /* 0x0000003518187220 */ /* 0x090fe20000400000 */
[-C--:B------:R-:W-:Y:S01]  /*18a0*/  FMUL R25, R25, R53.reuse ;  /* 0x0000003519197220 */ /* 0x080fe20000400000 */
[-C--:B------:R-:W-:Y:S01]  /*18b0*/  FMUL R28, R28, R53.reuse ;  /* 0x000000351c1c7220 */ /* 0x080fe20000400000 */
[-C--:B------:R-:W-:Y:S01]  /*18c0*/  FMUL R29, R29, R53.reuse ;  /* 0x000000351d1d7220 */ /* 0x080fe20000400000 */
[-C--:B------:R-:W-:Y:S01]  /*18d0*/  FMUL R32, R32, R53.reuse ;  /* 0x0000003520207220 */ /* 0x080fe20000400000 */
[-C--:B------:R-:W-:Y:S01]  /*18e0*/  FMUL R33, R33, R53.reuse ;  /* 0x0000003521217220 */ /* 0x080fe20000400000 */
[-C--:B------:R-:W-:Y:S01]  /*18f0*/  FMUL R36, R36, R53.reuse ;  /* 0x0000003524247220 */ /* 0x080fe20000400000 */
[----:B------:R-:W-:Y:S01]  /*1900*/  FMUL R37, R37, R53 ;  /* 0x0000003525257220 */ /* 0x000fe20000400000 */
[C---:B--2---:R-:W-:Y:S01]  /*1910*/  FADD R46, R5.reuse, R42 ;  /* 0x0000002a052e7221 */ /* 0x044fe20000000000 */
[C---:B------:R-:W-:Y:S01]  /*1920*/  F2FP.BF16.F32.PACK_AB R43, R52.reuse, R43 ;  /* 0x0000002b342b723e */ /* 0x040fe200000010ff */
[----:B------:R-:W-:Y:S01]  /*1930*/  FADD R51, R52, R59 ;  /* 0x0000003b34337221 */ /* 0x000fe20000000000 */
[----:B------:R-:W-:Y:S01]  /*1940*/  F2FP.BF16.F32.PACK_AB R42, R5, R50 ;  /* 0x00000032052a723e */ /* 0x000fe200000010ff */
[----:B------:R-:W-:Y:S01]  /*1950*/  BAR.SYNC.DEFER_BLOCKING 0x0 ;  /* 0x0000000000007b1d */ /* 0x000fe20000010000 */
[----:B------:R-:W-:-:S05]  /*1960*/  ULOP3.LUT UR38, UR20, 0x3fff, URZ, 0xc0, !UPT ;  /* 0x00003fff14267892 */ /* 0x000fca000f8ec03f */
[----:B------:R-:W-:Y:S01]  /*1970*/  UMOV UR39, 0xc0000010 ;  /* 0xc000001000277882 */ /* 0x000fe20000000000 */
[----:B------:R-:W0:Y:S04]  /*1980*/  SHFL.BFLY PT, R50, R51, 0x2, 0x1f ;  /* 0x0c401f0033327f89 */ /* 0x000e2800000e0000 */
[----:B------:R-:W1:Y:S01]  /*1990*/  SHFL.BFLY PT, R5, R46, 0x2, 0x1f ;  /* 0x0c401f002e057f89 */ /* 0x000e6200000e0000 */
[----:B------:R-:W-:-:S06]  /*19a0*/  WARPGROUP.ARRIVE ;  /* 0x00000000000079c5 */ /* 0x000fcc0000000000 */
[----:B------:R-:W-:Y:S01]  /*19b0*/  HGMMA.64x32x16.F32.BF16 R24, R40, gdesc[UR36], R24, gsb0 ;  /* 0x0060002428187df0 */ /* 0x000fe20008001818 */
[----:B0-----:R-:W-:Y:S01]  /*19c0*/  FADD R50, R51, R50 ;  /* 0x0000003233327221 */ /* 0x001fe20000000000 */
[----:B------:R-:W-:Y:S01]  /*19d0*/  UIADD3 UR4, UP0, UR4, 0x10, URZ ;  /* 0x0000001004047890 */ /* 0x000fe2000ff1e03f */
[----:B-1----:R-:W-:-:S03]  /*19e0*/  FADD R5, R46, R5 ;  /* 0x000000052e057221 */ /* 0x002fc60000000000 */
[----:B------:R-:W0:Y:S01]  /*19f0*/  SHFL.BFLY PT, R47, R50, 0x1, 0x1f ;  /* 0x0c201f00322f7f89 */ /* 0x000e2200000e0000 */
[----:B------:R-:W-:-:S03]  /*1a00*/  UIADD3.X UR5, URZ, UR5, URZ, UP0, !UPT ;  /* 0x000000053f057290 */ /* 0x000fc600087fe43f */
[----:B------:R-:W1:Y:S01]  /*1a10*/  SHFL.BFLY PT, R46, R5, 0x1, 0x1f ;  /* 0x0c201f00052e7f89 */ /* 0x000e6200000e0000 */
[----:B------:R-:W-:-:S04]  /*1a20*/  UISETP.GE.U32.AND UP0, UPT, UR4, UR48, UPT ;  /* 0x000000300400728c */ /* 0x000fc8000bf06070 */
[----:B------:R-:W-:-:S06]  /*1a30*/  UISETP.GE.U32.AND.EX UP0, UPT, UR5, URZ, UPT, UP0 ;  /* 0x0000003f0500728c */ /* 0x000fcc000bf06100 */
[----:B------:R-:W-:Y:S01]  /*1a40*/  PLOP3.LUT P0, PT, PT, PT, UP0, 0x80, 0x0 ;  /* 0x000000000000781c */ /* 0x000fe20003f0f008 */
[----:B------:R-:W-:Y:S02]  /*1a50*/  ULEA UR7, UR43, UR7, 0x4 ;  /* 0x000000072b077291 */ /* 0x000fe4000f8e203f */
[----:B------:R-:W-:Y:S01]  /*1a60*/  ULEA UR6, UR41, UR6, 0x4 ;  /* 0x0000000629067291 */ /* 0x000fe2000f8e203f */
[----:B------:R-:W-:Y:S02]  /*1a70*/  IMAD.MOV.U32 R55, RZ, RZ, R45 ;  /* 0x000000ffff377224 */ /* 0x000fe400078e002d */
[----:B0-----:R-:W-:Y:S01]  /*1a80*/  FADD R52, R50, R47 ;  /* 0x0000002f32347221 */ /* 0x001fe20000000000 */
[----:B-1----:R-:W-:-:S03]  /*1a90*/  FADD R46, R5, R46 ;  /* 0x0000002e052e7221 */ /* 0x002fc60000000000 */
[----:B------:R-:W-:Y:S01]  /*1aa0*/  FFMA R54, R57, R54, R52 ;  /* 0x0000003639367223 */ /* 0x000fe20000000034 */
[----:B------:R-:W-:Y:S02]  /*1ab0*/  IMAD.MOV.U32 R5, RZ, RZ, R44 ;  /* 0x000000ffff057224 */ /* 0x000fe400078e002c */
[----:B------:R-:W-:Y:S01]  /*1ac0*/  FFMA R56, R53, R56, R46 ;  /* 0x0000003835387223 */ /* 0x000fe2000000002e */
[----:B------:R-:W-:Y:S02]  /*1ad0*/  WARPGROUP.DEPBAR.LE gsb0, 0x0 ;  /* 0x00008000000079c5 */ /* 0x000fe40000010000 */
[----:B------:R-:W-:Y:S05]  /*1ae0*/  @!P0 BRA `(.L_x_1) ;  /* 0xfffffff000f08947 */ /* 0x000fea000383ffff */
.L_x_0:
[C---:B------:R-:W-:Y:S01]  /*1af0*/  IMAD.SHL.U32 R3, R0.reuse, 0x4, RZ ;  /* 0x0000000400037824 */ /* 0x040fe200078e00ff */
[--C-:B------:R-:W-:Y:S01]  /*1b00*/  SHF.R.S32.HI R10, RZ, 0x3, R0.reuse ;  /* 0x00000003ff0a7819 */ /* 0x100fe20000011400 */
[C---:B------:R-:W-:Y:S01]  /*1b10*/  IMAD.SHL.U32 R5, R0.reuse, 0x40, RZ ;  /* 0x0000004000057824 */ /* 0x040fe200078e00ff */
[----:B------:R-:W-:Y:S01]  /*1b20*/  SHF.R.S32.HI R8, RZ, 0x2, R0 ;  /* 0x00000002ff087819 */ /* 0x000fe20000011400 */
[C---:B------:R-:W-:Y:S01]  /*1b30*/  IMAD.SHL.U32 R7, R0.reuse, 0x8, RZ ;  /* 0x0000000800077824 */ /* 0x040fe200078e00ff */
[----:B---3--:R-:W-:Y:S01]  /*1b40*/  LOP3.LUT R4, R3, 0x1b8, RZ, 0xc0, !PT ;  /* 0x000001b803047812 */ /* 0x008fe200078ec0ff */
[----:B------:R-:W-:Y:S01]  /*1b50*/  FMUL R12, R35, 0.25 ;  /* 0x3e800000230c7820 */ /* 0x000fe20000400000 */
[----:B------:R-:W-:Y:S01]  /*1b60*/  LOP3.LUT R6, R0, 0x80, RZ, 0xc0, !PT ;  /* 0x0000008000067812 */ /* 0x000fe200078ec0ff */
[----:B------:R-:W-:Y:S01]  /*1b70*/  FMUL R14, R29, 0.25 ;  /* 0x3e8000001d0e7820 */ /* 0x000fe20000400000 */
[----:B------:R-:W-:Y:S01]  /*1b80*/  LOP3.LUT R5, R4, 0x40, R5, 0xf8, !PT ;  /* 0x0000004004057812 */ /* 0x000fe200078ef805 */
[----:B------:R-:W-:Y:S01]  /*1b90*/  FMUL R15, R28, 0.25 ;  /* 0x3e8000001c0f7820 */ /* 0x000fe20000400000 */
[----:B------:R-:W-:Y:S01]  /*1ba0*/  LOP3.LUT R4, R7, 0x380, RZ, 0xc0, !PT ;  /* 0x0000038007047812 */ /* 0x000fe200078ec0ff */
[----:B------:R-:W-:Y:S01]  /*1bb0*/  FMUL R18, R25, 0.25 ;  /* 0x3e80000019127820 */ /* 0x000fe20000400000 */
[----:B------:R-:W-:Y:S01]  /*1bc0*/  FSETP.GT.AND P1, PT, |R54|, 8.50705917302346158658e+37, PT ;  /* 0x7e8000003600780b */ /* 0x000fe20003f24200 */
[----:B------:R-:W-:Y:S01]  /*1bd0*/  FMUL R17, R24, 0.25 ;  /* 0x3e80000018117820 */ /* 0x000fe20000400000 */
[----:B------:R-:W-:Y:S01]  /*1be0*/  SGXT R8, R8, 0x1 ;  /* 0x000000010808781a */ /* 0x000fe20000000200 */
[----:B------:R-:W-:Y:S01]  /*1bf0*/  IMAD R40, R9, 0x10, R4 ;  /* 0x0000001009287824 */ /* 0x000fe200078e0204 */
[----:B------:R-:W-:Y:S01]  /*1c00*/  SHF.R.S32.HI R4, RZ, 0x4, R0 ;  /* 0x00000004ff047819 */ /* 0x000fe20000011400 */
[----:B------:R-:W-:Y:S01]  /*1c10*/  BAR.SYNC.DEFER_BLOCKING 0x0 ;  /* 0x0000000000007b1d */ /* 0x000fe20000010000 */
[----:B------:R-:W-:-:S02]  /*1c20*/  SGXT R9, R10, 0x1 ;  /* 0x000000010a09781a */ /* 0x000fc40000000200 */
[----:B------:R-:W-:Y:S02]  /*1c30*/  SGXT R4, R4, 0x1 ;  /* 0x000000010404781a */ /* 0x000fe40000000200 */
[----:B------:R-:W-:Y:S01]  /*1c40*/  LOP3.LUT R10, R3, 0xc0, RZ, 0xc0, !PT ;  /* 0x000000c0030a7812 */ /* 0x000fe200078ec0ff */
[----:B------:R-:W-:Y:S01]  /*1c50*/  ULDC.64 UR4, c[0x0][0x270] ;  /* 0x00009c0000047ab9 */ /* 0x000fe20000000a00 */
[----:B------:R-:W-:Y:S01]  /*1c60*/  LOP3.LUT R3, R5, 0x840, R4, 0x78, !PT ;  /* 0x0000084005037812 */ /* 0x000fe200078e7804 */
[----:B------:R-:W-:Y:S01]  /*1c70*/  FMUL R5, R38, 0.25 ;  /* 0x3e80000026057820 */ /* 0x000fe20000400000 */
[----:B------:R-:W-:Y:S01]  /*1c80*/  SHF.R.U32.HI R11, RZ, 0x1, R6 ;  /* 0x00000001ff0b7819 */ /* 0x000fe20000011606 */
[----:B------:R-:W-:Y:S01]  /*1c90*/  FMUL R4, R39, 0.25 ;  /* 0x3e80000027047820 */ /* 0x000fe20000400000 */
[----:B------:R-:W-:Y:S01]  /*1ca0*/  LOP3.LUT R7, R7, 0x38, RZ, 0xc0, !PT ;  /* 0x0000003807077812 */ /* 0x000fe200078ec0ff */
[----:B------:R-:W-:Y:S01]  /*1cb0*/  IMAD R6, R6, 0x8, R3 ;  /* 0x0000000806067824 */ /* 0x000fe200078e0203 */
[----:B------:R-:W-:Y:S01]  /*1cc0*/  FSEL R38, R5, R38, P1 ;  /* 0x0000002605267208 */ /* 0x000fe20000800000 */
[----:B------:R-:W-:Y:S01]  /*1cd0*/  FMUL R5, R34, 0.25 ;  /* 0x3e80000022057820 */ /* 0x000fe20000400000 */
[----:B------:R-:W-:Y:S01]  /*1ce0*/  LOP3.LUT R8, R11, 0x840, R8, 0x78, !PT ;  /* 0x000008400b087812 */ /* 0x000fe200078e7808 */
[----:B------:R-:W-:Y:S01]  /*1cf0*/  UIMAD UR4, UR44, UR4, URZ ;  /* 0x000000042c0472a4 */ /* 0x000fe2000f8e023f */
[----:B------:R-:W-:-:S02]  /*1d00*/  LOP3.LUT R9, R9, 0x1008, RZ, 0xc0, !PT ;  /* 0x0000100809097812 */ /* 0x000fc400078ec0ff */
[----:B------:R-:W-:Y:S02]  /*1d10*/  IADD3 R10, R10, UR45, R7 ;  /* 0x0000002d0a0a7c10 */ /* 0x000fe4000fffe007 */
[----:B------:R-:W-:Y:S01]  /*1d20*/  FSEL R34, R5, R34, P1 ;  /* 0x0000002205227208 */ /* 0x000fe20000800000 */
[----:B------:R-:W-:Y:S01]  /*1d30*/  FMUL R5, R26, 0.25 ;  /* 0x3e8000001a057820 */ /* 0x000fe20000400000 */
[----:B------:R-:W-:Y:S01]  /*1d40*/  IADD3 R40, R9, R8, R40 ;  /* 0x0000000809287210 */ /* 0x000fe20007ffe028 */
[----:B------:R-:W-:Y:S01]  /*1d50*/  FMUL R9, R30, 0.25 ;  /* 0x3e8000001e097820 */ /* 0x000fe20000400000 */
[----:B------:R-:W-:Y:S01]  /*1d60*/  LOP3.LUT R7, R0, 0x8, RZ, 0xc0, !PT ;  /* 0x0000000800077812 */ /* 0x000fe200078ec0ff */
[----:B------:R-:W-:Y:S01]  /*1d70*/  FMUL R8, R33, 0.25 ;  /* 0x3e80000021087820 */ /* 0x000fe20000400000 */
[----:B------:R-:W-:Y:S01]  /*1d80*/  FSEL R26, R5, R26, P1 ;  /* 0x0000001a051a7208 */ /* 0x000fe20000800000 */
[----:B------:R-:W-:Y:S01]  /*1d90*/  FMUL R5, R36, 0.25 ;  /* 0x3e80000024057820 */ /* 0x000fe20000400000 */
[----:B------:R-:W-:Y:S01]  /*1da0*/  LEA.HI R3, R7, R10, RZ, 0x1f ;  /* 0x0000000a07037211 */ /* 0x000fe200078ff8ff */
[----:B------:R-:W-:Y:S01]  /*1db0*/  FMUL R10, R31, 0.25 ;  /* 0x3e8000001f0a7820 */ /* 0x000fe20000400000 */
[----:B------:R-:W-:Y:S01]  /*1dc0*/  FSEL R7, R4, R39, P1 ;  /* 0x0000002704077208 */ /* 0x000fe20000800000 */
[----:B------:R-:W-:Y:S01]  /*1dd0*/  FMUL R4, R27, 0.25 ;  /* 0x3e8000001b047820 */ /* 0x000fe20000400000 */
[----:B------:R-:W-:Y:S01]  /*1de0*/  FSEL R30, R9, R30, P1 ;  /* 0x0000001e091e7208 */ /* 0x000fe20000800000 */
[----:B------:R-:W-:Y:S01]  /*1df0*/  FMUL R9, R32, 0.25 ;  /* 0x3e80000020097820 */ /* 0x000fe20000400000 */
[----:B------:R-:W-:-:S02]  /*1e00*/  FSETP.GT.AND P2, PT, |R56|, 8.50705917302346158658e+37, PT ;  /* 0x7e8000003800780b */ /* 0x000fc40003f44200 */
[----:B------:R-:W-:Y:S01]  /*1e10*/  FSEL R21, R4, R27, P1 ;  /* 0x0000001b04157208 */ /* 0x000fe20000800000 */
[----:B------:R-:W-:Y:S01]  /*1e20*/  FMUL R4, R37, 0.25 ;  /* 0x3e80000025047820 */ /* 0x000fe20000400000 */
[----:B------:R-:W-:Y:S01]  /*1e30*/  FSEL R36, R5, R36, P2 ;  /* 0x0000002405247208 */ /* 0x000fe20001000000 */
[----:B------:R-:W-:Y:S01]  /*1e40*/  FMUL R5, R56, 8388608 ;  /* 0x4b00000038057820 */ /* 0x000fe20000400000 */
[----:B------:R-:W-:Y:S01]  /*1e50*/  FSEL R32, R9, R32, P2 ;  /* 0x0000002009207208 */ /* 0x000fe20001000000 */
[----:B------:R-:W-:Y:S01]  /*1e60*/  FMUL R9, R54, 8388608 ;  /* 0x4b00000036097820 */ /* 0x000fe20000400000 */
[----:B------:R-:W-:Y:S02]  /*1e70*/  FSETP.GEU.AND P3, PT, R56, 1.175494350822287508e-38, PT ;  /* 0x008000003800780b */ /* 0x000fe40003f6e000 */
[----:B------:R-:W-:Y:S02]  /*1e80*/  FSETP.GEU.AND P4, PT, R54, 1.175494350822287508e-38, PT ;  /* 0x008000003600780b */ /* 0x000fe40003f8e000 */
[----:B------:R-:W-:-:S02]  /*1e90*/  FSEL R37, R4, R37, P2 ;  /* 0x0000002504257208 */ /* 0x000fc40001000000 */
[----:B------:R-:W-:Y:S02]  /*1ea0*/  FSEL R5, R5, R56, !P3 ;  /* 0x0000003805057208 */ /* 0x000fe40005800000 */
[C---:B------:R-:W-:Y:S02]  /*1eb0*/  FSETP.GEU.AND P5, PT, |R54|.reuse, 1.175494350822287508e-38, PT ;  /* 0x008000003600780b */ /* 0x040fe40003fae200 */
[----:B------:R-:W-:Y:S01]  /*1ec0*/  FSEL R4, R9, R54, !P4 ;  /* 0x0000003609047208 */ /* 0x000fe20006000000 */
[----:B------:R-:W-:Y:S01]  /*1ed0*/  @P1 FMUL R54, R54, 0.25 ;  /* 0x3e80000036361820 */ /* 0x000fe20000400000 */
[----:B------:R-:W-:Y:S02]  /*1ee0*/  FSEL R12, R12, R35, P1 ;  /* 0x000000230c0c7208 */ /* 0x000fe40000800000 */
[----:B------:R-:W-:Y:S01]  /*1ef0*/  FSEL R10, R10, R31, P1 ;  /* 0x0000001f0a0a7208 */ /* 0x000fe20000800000 */
[----:B------:R-:W-:Y:S01]  /*1f00*/  VIADD R9, R4, 0xc0cafb0d ;  /* 0xc0cafb0d04097836 */ /* 0x000fe20000000000 */
[C---:B------:R-:W-:Y:S01]  /*1f10*/  FSETP.GEU.AND P1, PT, |R56|.reuse, 1.175494350822287508e-38, PT ;  /* 0x008000003800780b */ /* 0x040fe20003f2e200 */
[----:B------:R-:W-:Y:S01]  /*1f20*/  @P2 FMUL R56, R56, 0.25 ;  /* 0x3e80000038382820 */ /* 0x000fe20000400000 */
[----:B------:R-:W-:Y:S01]  /*1f30*/  FSEL R33, R8, R33, P2 ;  /* 0x0000002108217208 */ /* 0x000fe20001000000 */
[----:B------:R-:W-:Y:S01]  /*1f40*/  VIADD R8, R5, 0xc0cafb0d ;  /* 0xc0cafb0d05087836 */ /* 0x000fe20000000000 */
[----:B------:R-:W-:Y:S01]  /*1f50*/  LOP3.LUT R11, R0, 0xc0, RZ, 0xc0, !PT ;  /* 0x000000c0000b7812 */ /* 0x000fe200078ec0ff */
[----:B------:R-:W-:Y:S01]  /*1f60*/  @!P5 FMUL R54, R54, 16777216 ;  /* 0x4b8000003636d820 */ /* 0x000fe20000400000 */
[----:B------:R-:W-:Y:S01]  /*1f70*/  FSEL R16, R14, R29, P2 ;  /* 0x0000001d0e107208 */ /* 0x000fe20001000000 */
[----:B------:R-:W-:Y:S01]  /*1f80*/  @!P5 FMUL R7, R7, 16777216 ;  /* 0x4b8000000707d820 */ /* 0x000fe20000400000 */
[----:B------:R-:W-:Y:S01]  /*1f90*/  LOP3.LUT R14, R8, 0xff800000, RZ, 0xc0, !PT ;  /* 0xff800000080e7812 */ /* 0x000fe200078ec0ff */
[----:B------:R-:W-:Y:S01]  /*1fa0*/  MUFU.RCP R13, R54 ;  /* 0x00000036000d7308 */ /* 0x000fe20000001000 */
[----:B------:R-:W-:Y:S01]  /*1fb0*/  ISETP.NE.U32.AND P0, PT, R11, RZ, PT ;  /* 0x000000ff0b00720c */ /* 0x000fe20003f05070 */
[----:B------:R-:W-:Y:S01]  /*1fc0*/  @!P5 FMUL R38, R38, 16777216 ;  /* 0x4b8000002626d820 */ /* 0x000fe20000400000 */
[----:B------:R-:W-:Y:S01]  /*1fd0*/  LOP3.LUT R11, R9, 0xff800000, RZ, 0xc0, !PT ;  /* 0xff800000090b7812 */ /* 0x000fe200078ec0ff */
[----:B------:R-:W-:Y:S01]  /*1fe0*/  @!P1 FMUL R56, R56, 16777216 ;  /* 0x4b80000038389820 */ /* 0x000fe20000400000 */
[----:B------:R-:W-:Y:S01]  /*1ff0*/  FSEL R46, RZ, -23, P3 ;  /* 0xc1b80000ff2e7808 */ /* 0x000fe20001800000 */
[----:B------:R-:W-:Y:S01]  /*2000*/  @!P1 FMUL R37, R37, 16777216 ;  /* 0x4b80000025259820 */ /* 0x000fe20000400000 */
[----:B------:R-:W-:Y:S01]  /*2010*/  I2FP.F32.S32 R9, R14 ;  /* 0x0000000e00097245 */ /* 0x000fe20000201400 */
[----:B------:R-:W-:Y:S01]  /*2020*/  @!P1 FMUL R36, R36, 16777216 ;  /* 0x4b80000024249820 */ /* 0x000fe20000400000 */
[----:B------:R-:W-:Y:S01]  /*2030*/  FSEL R47, RZ, -23, P4 ;  /* 0xc1b80000ff2f7808 */ /* 0x000fe20002000000 */
[----:B------:R-:W-:Y:S01]  /*2040*/  @!P1 FMUL R33, R33, 16777216 ;  /* 0x4b80000021219820 */ /* 0x000fe20000400000 */
[----:B------:R-:W-:Y:S01]  /*2050*/  I2FP.F32.S32 R8, R11 ;  /* 0x0000000b00087245 */ /* 0x000fe20000201400 */
[----:B------:R-:W-:Y:S01]  /*2060*/  FFMA.FTZ R46, R9, 1.1920928955078125e-07, R46 ;  /* 0x34000000092e7823 */ /* 0x000fe2000001002e */
[----:B------:R-:W-:Y:S01]  /*2070*/  FSEL R28, R15, R28, P2 ;  /* 0x0000001c0f1c7208 */ /* 0x000fe20001000000 */
[----:B------:R-:W0:Y:S01]  /*2080*/  MUFU.RCP R9, R56 ;  /* 0x0000003800097308 */ /* 0x000e220000001000 */
[----:B------:R-:W-:Y:S01]  /*2090*/  FSEL R42, R18, R25, P2 ;  /* 0x00000019122a7208 */ /* 0x000fe20001000000 */
[----:B------:R-:W-:Y:S01]  /*20a0*/  FFMA.FTZ R47, R8, 1.1920928955078125e-07, R47 ;  /* 0x34000000082f7823 */ /* 0x000fe2000001002f */
[----:B------:R-:W-:Y:S01]  /*20b0*/  FSEL R48, R17, R24, P2 ;  /* 0x0000001811307208 */ /* 0x000fe20001000000 */
[----:B------:R-:W1:Y:S01]  /*20c0*/  LDC R8, c[0x0][0x278] ;  /* 0x00009e00ff087b82 */ /* 0x000e620000000800 */
[----:B------:R-:W-:Y:S01]  /*20d0*/  @!P1 FMUL R32, R32, 16777216 ;  /* 0x4b80000020209820 */ /* 0x000fe20000400000 */
[----:B------:R-:W-:Y:S01]  /*20e0*/  @!P1 FMUL R16, R16, 16777216 ;  /* 0x4b80000010109820 */ /* 0x000fe20000400000 */
[----:B------:R-:W-:Y:S01]  /*20f0*/  @!P1 FMUL R28, R28, 16777216 ;  /* 0x4b8000001c1c9820 */ /* 0x000fe20000400000 */
[----:B------:R-:W-:Y:S01]  /*2100*/  @!P1 FMUL R42, R42, 16777216 ;  /* 0x4b8000002a2a9820 */ /* 0x000fe20000400000 */
[----:B------:R-:W-:Y:S01]  /*2110*/  @!P1 FMUL R48, R48, 16777216 ;  /* 0x4b80000030309820 */ /* 0x000fe20000400000 */
[----:B------:R-:W-:Y:S01]  /*2120*/  IMAD.IADD R18, R5, 0x1, -R14 ;  /* 0x0000000105127824 */ /* 0x000fe200078e0a0e */
[----:B------:R-:W-:Y:S01]  /*2130*/  SHF.R.U32.HI R19, RZ, 0x6, R0 ;  /* 0x00000006ff137819 */ /* 0x000fe20000011600 */
[----:B------:R-:W-:Y:S01]  /*2140*/  @!P5 FMUL R12, R12, 16777216 ;  /* 0x4b8000000c0cd820 */ /* 0x000fe20000400000 */
[----:B------:R-:W-:Y:S01]  /*2150*/  @!P5 FMUL R34, R34, 16777216 ;  /* 0x4b8000002222d820 */ /* 0x000fe20000400000 */
[----:B------:R-:W-:Y:S01]  /*2160*/  FADD R18, R18, -1 ;  /* 0xbf80000012127421 */ /* 0x000fe20000000000 */
[----:B------:R-:W-:Y:S01]  /*2170*/  SGXT.U32 R19, R19, 0x2 ;  /* 0x000000021313781a */ /* 0x000fe20000000000 */
[----:B------:R-:W-:Y:S01]  /*2180*/  @!P5 FMUL R10, R10, 16777216 ;  /* 0x4b8000000a0ad820 */ /* 0x000fe20000400000 */
[C---:B0-----:R-:W-:Y:S01]  /*2190*/  FMUL R15, R9.reuse, R37 ;  /* 0x00000025090f7220 */ /* 0x041fe20000400000 */
[C---:B------:R-:W-:Y:S01]  /*21a0*/  FMUL R25, R9.reuse, R36 ;  /* 0x0000002409197220 */ /* 0x040fe20000400000 */
[C---:B------:R-:W-:Y:S01]  /*21b0*/  FMUL R14, R9.reuse, R33 ;  /* 0x00000021090e7220 */ /* 0x040fe20000400000 */
[C---:B------:R-:W-:Y:S01]  /*21c0*/  FMUL R32, R9.reuse, R32 ;  /* 0x0000002009207220 */ /* 0x040fe20000400000 */
[C---:B------:R-:W-:Y:S01]  /*21d0*/  FMUL R20, R9.reuse, R16 ;  /* 0x0000001009147220 */ /* 0x040fe20000400000 */
[C---:B------:R-:W-:Y:S01]  /*21e0*/  FMUL R24, R9.reuse, R28 ;  /* 0x0000001c09187220 */ /* 0x040fe20000400000 */
[C---:B------:R-:W-:Y:S01]  /*21f0*/  FMUL R27, R9.reuse, R42 ;  /* 0x0000002a091b7220 */ /* 0x040fe20000400000 */
[----:B------:R-:W-:Y:S01]  /*2200*/  FMUL R9, R9, R48 ;  /* 0x0000003009097220 */ /* 0x000fe20000400000 */
[----:B------:R-:W-:-:S02]  /*2210*/  IMAD.IADD R16, R4, 0x1, -R11 ;  /* 0x0000000104107824 */ /* 0x000fc400078e0a0b */
[----:B------:R-:W-:Y:S01]  /*2220*/  @!P5 FMUL R30, R30, 16777216 ;  /* 0x4b8000001e1ed820 */ /* 0x000fe20000400000 */
[----:B------:R-:W-:Y:S02]  /*2230*/  IMAD.MOV.U32 R11, RZ, RZ, 0x3dc6b27f ;  /* 0x3dc6b27fff0b7424 */ /* 0x000fe400078e00ff */
[----:B------:R-:W-:Y:S01]  /*2240*/  @!P5 FMUL R21, R21, 16777216 ;  /* 0x4b8000001515d820 */ /* 0x000fe20000400000 */
[----:B------:R-:W-:Y:S01]  /*2250*/  FADD R16, R16, -1 ;  /* 0xbf80000010107421 */ /* 0x000fe20000000000 */
[----:B------:R-:W-:Y:S01]  /*2260*/  F2FP.BF16.F32.PACK_AB R24, R24, R9 ;  /* 0x000000091818723e */ /* 0x000fe200000010ff */
[-C--:B------:R-:W-:Y:S01]  /*2270*/  FFMA.FTZ R9, R18, R11.reuse, -0.16845393180847167969 ;  /* 0xbe2c7f3012097423 */ /* 0x080fe2000001000b */
[----:B------:R-:W-:Y:S01]  /*2280*/  @!P5 FMUL R26, R26, 16777216 ;  /* 0x4b8000001a1ad820 */ /* 0x000fe20000400000 */
[----:B------:R-:W-:Y:S01]  /*2290*/  FFMA.FTZ R11, R16, R11, -0.16845393180847167969 ;  /* 0xbe2c7f30100b7423 */ /* 0x000fe2000001000b */
[C---:B------:R-:W-:Y:S01]  /*22a0*/  FMUL R7, R13.reuse, R7 ;  /* 0x000000070d077220 */ /* 0x040fe20000400000 */
[----:B------:R-:W-:Y:S01]  /*22b0*/  FFMA.FTZ R9, R18, R9, 0.1716887056827545166 ;  /* 0x3e2fcf2a12097423 */ /* 0x000fe20000010009 */
[C---:B------:R-:W-:Y:S01]  /*22c0*/  FMUL R23, R13.reuse, R38 ;  /* 0x000000260d177220 */ /* 0x040fe20000400000 */
[----:B------:R-:W-:Y:S01]  /*22d0*/  FFMA.FTZ R17, R16, R11, 0.1716887056827545166 ;  /* 0x3e2fcf2a10117423 */ /* 0x000fe2000001000b */
[----:B------:R-:W-:Y:S01]  /*22e0*/  FMUL R12, R13, R12 ;  /* 0x0000000c0d0c7220 */ /* 0x000fe20000400000 */
[----:B------:R-:W-:Y:S01]  /*22f0*/  FFMA.FTZ R11, R18, R9, -0.17900948226451873779 ;  /* 0xbe374e43120b7423 */ /* 0x000fe20000010009 */
[----:B-1----:R-:W-:-:S02]  /*2300*/  IMAD R9, R19, R8, RZ ;  /* 0x0000000813097224 */ /* 0x002fc400078e02ff */
[----:B------:R-:W-:Y:S01]  /*2310*/  FFMA.FTZ R19, R16, R17, -0.17900948226451873779 ;  /* 0xbe374e4310137423 */ /* 0x000fe20000010011 */
[C---:B------:R-:W-:Y:S01]  /*2320*/  FMUL R34, R13.reuse, R34 ;  /* 0x000000220d227220 */ /* 0x040fe20000400000 */
[----:B------:R-:W-:Y:S01]  /*2330*/  FFMA.FTZ R17, R18, R11, 0.20512372255325317383 ;  /* 0x3e520bf412117423 */ /* 0x000fe2000001000b */
[C---:B------:R-:W-:Y:S01]  /*2340*/  FMUL R10, R13.reuse, R10 ;  /* 0x0000000a0d0a7220 */ /* 0x040fe20000400000 */
[C---:B------:R-:W-:Y:S01]  /*2350*/  FMUL R22, R13.reuse, R30 ;  /* 0x0000001e0d167220 */ /* 0x040fe20000400000 */
[C---:B------:R-:W-:Y:S01]  /*2360*/  FMUL R21, R13.reuse, R21 ;  /* 0x000000150d157220 */ /* 0x040fe20000400000 */
[----:B------:R-:W-:Y:S01]  /*2370*/  FMUL R13, R13, R26 ;  /* 0x0000001a0d0d7220 */ /* 0x000fe20000400000 */
[----:B------:R-:W-:Y:S01]  /*2380*/  FFMA.FTZ R19, R16, R19, 0.20512372255325317383 ;  /* 0x3e520bf410137423 */ /* 0x000fe20000010013 */
[----:B------:R-:W-:Y:S01]  /*2390*/  FFMA.FTZ R17, R18, R17, -0.24046532809734344482 ;  /* 0xbe763c8b12117423 */ /* 0x000fe20000010011 */
[----:B------:R-:W-:Y:S01]  /*23a0*/  F2FP.BF16.F32.PACK_AB R25, R25, R32 ;  /* 0x000000201919723e */ /* 0x000fe200000010ff */
[----:B------:R-:W-:-:S02]  /*23b0*/  IMAD R11, R8, 0x4, R9 ;  /* 0x00000004080b7824 */ /* 0x000fc400078e0209 */
[----:B------:R-:W-:Y:S01]  /*23c0*/  FFMA.FTZ R19, R16, R19, -0.24046532809734344482 ;  /* 0xbe763c8b10137423 */ /* 0x000fe20000010013 */
[----:B------:R-:W-:Y:S01]  /*23d0*/  F2FP.BF16.F32.PACK_AB R22, R22, R13 ;  /* 0x0000000d1616723e */ /* 0x000fe200000010ff */
[----:B------:R-:W-:Y:S01]  /*23e0*/  FFMA.FTZ R17, R18, R17, 0.28857114911079406738 ;  /* 0x3e93bf9912117423 */ /* 0x000fe20000010011 */
[----:B------:R-:W-:Y:S01]  /*23f0*/  IMAD R13, R8, 0x4, R11 ;  /* 0x00000004080d7824 */ /* 0x000fe200078e020b */
[----:B------:R0:W-:Y:S01]  /*2400*/  STS.64 [R6+UR45], R24 ;  /* 0x0000001806007988 */ /* 0x0001e20008000a2d */
[----:B------:R-:W-:Y:S01]  /*2410*/  F2FP.BF16.F32.PACK_AB R15, R15, R14 ;  /* 0x0000000e0f0f723e */ /* 0x000fe200000010ff */
[----:B------:R-:W1:Y:S01]  /*2420*/  LDC.64 R42, c[0x0][0x228] ;  /* 0x00008a00ff2a7b82 */ /* 0x000e620000000a00 */
[----:B------:R-:W-:Y:S01]  /*2430*/  F2FP.BF16.F32.PACK_AB R14, R20, R27 ;  /* 0x0000001b140e723e */ /* 0x000fe200000010ff */
[----:B------:R-:W-:Y:S01]  /*2440*/  IMAD.SHL.U32 R0, R0, 0x2, RZ ;  /* 0x0000000200007824 */ /* 0x000fe200078e00ff */
[----:B------:R-:W-:Y:S02]  /*2450*/  F2FP.BF16.F32.PACK_AB R23, R23, R34 ;  /* 0x000000221717723e */ /* 0x000fe400000010ff */
[----:B------:R-:W-:Y:S01]  /*2460*/  LOP3.LUT R20, R6, 0x8, RZ, 0x3c, !PT ;  /* 0x0000000806147812 */ /* 0x000fe200078e3cff */
[----:B------:R2:W-:Y:S01]  /*2470*/  STS.64 [R6+UR45+0x200], R14 ;  /* 0x0002000e06007988 */ /* 0x0005e20008000a2d */
[----:B------:R-:W-:-:S02]  /*2480*/  ISETP.GE.U32.AND P1, PT, R5, 0x7f800000, PT ;  /* 0x7f8000000500780c */ /* 0x000fc40003f26070 */
[----:B------:R-:W-:Y:S01]  /*2490*/  F2FP.BF16.F32.PACK_AB R7, R7, R12 ;  /* 0x0000000c0707723e */ /* 0x000fe200000010ff */
[----:B0-----:R-:W-:Y:S01]  /*24a0*/  FFMA.FTZ R25, R16, R19, 0.28857114911079406738 ;  /* 0x3e93bf9910197423 */ /* 0x001fe20000010013 */
[----:B------:R-:W-:Y:S01]  /*24b0*/  FFMA.FTZ R19, R18, R17, -0.36067417263984680176 ;  /* 0xbeb8aa4912137423 */ /* 0x000fe20000010011 */
[----:B------:R-:W-:Y:S01]  /*24c0*/  IMAD R17, R8, 0x4, R13 ;  /* 0x0000000408117824 */ /* 0x000fe200078e020d */
[----:B------:R0:W-:Y:S01]  /*24d0*/  STS.64 [R20+UR45+0x1000], R22 ;  /* 0x0010001614007988 */ /* 0x0001e20008000a2d */
[----:B------:R-:W-:Y:S01]  /*24e0*/  FFMA.FTZ R27, R16, R25, -0.36067417263984680176 ;  /* 0xbeb8aa49101b7423 */ /* 0x000fe20000010019 */
[----:B------:R-:W-:Y:S01]  /*24f0*/  FFMA.FTZ R25, R18, R19, 0.48089820146560668945 ;  /* 0x3ef6384a12197423 */ /* 0x000fe20000010013 */
[----:B------:R-:W-:Y:S01]  /*2500*/  IMAD R19, R8, 0x4, R17 ;  /* 0x0000000408137824 */ /* 0x000fe200078e0211 */
[----:B------:R-:W-:Y:S01]  /*2510*/  ISETP.GE.U32.AND P3, PT, R4, 0x7f800000, PT ;  /* 0x7f8000000400780c */ /* 0x000fe20003f66070 */
[----:B------:R-:W-:Y:S01]  /*2520*/  FFMA.FTZ R29, R16, R27, 0.48089820146560668945 ;  /* 0x3ef6384a101d7423 */ /* 0x000fe2000001001b */
[----:B------:R-:W-:Y:S01]  /*2530*/  FFMA.FTZ R25, R18, R25, -0.72134751081466674805 ;  /* 0xbf38aa3b12197423 */ /* 0x000fe20000010019 */
[----:B------:R-:W-:Y:S01]  /*2540*/  IMAD R27, R8, 0x4, R19 ;  /* 0x00000004081b7824 */ /* 0x000fe200078e0213 */
[----:B--2---:R-:W-:Y:S01]  /*2550*/  F2FP.BF16.F32.PACK_AB R6, R10, R21 ;  /* 0x000000150a06723e */ /* 0x004fe200000010ff */
[----:B------:R-:W-:Y:S01]  /*2560*/  FFMA.FTZ R29, R16, R29, -0.72134751081466674805 ;  /* 0xbf38aa3b101d7423 */ /* 0x000fe2000001001d */
[----:B------:R-:W-:Y:S01]  /*2570*/  FMUL R25, R18, R25 ;  /* 0x0000001912197220 */ /* 0x000fe20000400000 */
[----:B------:R-:W-:Y:S01]  /*2580*/  IMAD R21, R8, 0x4, R27 ;  /* 0x0000000408157824 */ /* 0x000fe200078e021b */
[----:B------:R-:W-:Y:S01]  /*2590*/  FSETP.NEU.AND P2, PT, R5, RZ, PT ;  /* 0x000000ff0500720b */ /* 0x000fe20003f4d000 */
[----:B------:R-:W-:Y:S01]  /*25a0*/  FMUL R29, R16, R29 ;  /* 0x0000001d101d7220 */ /* 0x000fe20000400000 */
[----:B------:R-:W-:Y:S01]  /*25b0*/  FMUL R25, R18, R25 ;  /* 0x0000001912197220 */ /* 0x000fe20000400000 */
[----:B0-----:R-:W-:Y:S01]  /*25c0*/  IMAD R23, R8, 0x4, R21 ;  /* 0x0000000408177824 */ /* 0x001fe200078e0215 */
[----:B------:R0:W-:Y:S01]  /*25d0*/  STS.64 [R20+UR45+0x1200], R6 ;  /* 0x0012000614007988 */ /* 0x0001e20008000a2d */
[----:B------:R-:W-:Y:S01]  /*25e0*/  FMUL R29, R16, R29 ;  /* 0x0000001d101d7220 */ /* 0x000fe20000400000 */
[----:B------:R-:W-:Y:S01]  /*25f0*/  FFMA.FTZ R15, R18, 1.4426950216293334961, R25 ;  /* 0x3fb8aa3b120f7823 */ /* 0x000fe20000010019 */
[----:B------:R-:W-:Y:S01]  /*2600*/  IMAD R25, R8, 0x4, R23 ;  /* 0x0000000408197824 */ /* 0x000fe200078e0217 */
[----:B------:R-:W-:Y:S01]  /*2610*/  LOP3.LUT R30, R40, 0x8, RZ, 0x3c, !PT ;  /* 0x00000008281e7812 */ /* 0x000fe200078e3cff */
[----:B------:R-:W-:Y:S01]  /*2620*/  FFMA.FTZ R16, R16, 1.4426950216293334961, R29 ;  /* 0x3fb8aa3b10107823 */ /* 0x000fe2000001001d */
[----:B------:R-:W-:-:S02]  /*2630*/  @P1 IMAD.MOV.U32 R12, RZ, RZ, 0x7f800000 ;  /* 0x7f800000ff0c1424 */ /* 0x000fc400078e00ff */
[----:B------:R-:W-:Y:S01]  /*2640*/  FADD R46, R46, R15 ;  /* 0x0000000f2e2e7221 */ /* 0x000fe20000000000 */
[----:B------:R-:W-:Y:S02]  /*2650*/  IMAD R29, R8, 0x4, R25 ;  /* 0x00000004081d7824 */ /* 0x000fe400078e0219 */
[----:B------:R-:W-:Y:S01]  /*2660*/  FADD R47, R47, R16 ;  /* 0x000000102f2f7221 */ /* 0x000fe20000000000 */
[----:B------:R-:W-:Y:S01]  /*2670*/  IMAD R10, R2, UR5, RZ ;  /* 0x00000005020a7c24 */ /* 0x000fe2000f8e02ff */
[----:B------:R-:W-:Y:S01]  /*2680*/  USHF.L.U32 UR5, UR4, 0x1, URZ ;  /* 0x0000000104057899 */ /* 0x000fe2000800063f */
[C---:B------:R-:W-:Y:S02]  /*2690*/  IMAD R33, R8.reuse, 0x4, R29 ;  /* 0x0000000408217824 */ /* 0x040fe400078e021d */
[----:B------:R-:W-:Y:S01]  /*26a0*/  @P1 FFMA.FTZ R46, R5, R12, +INF ;  /* 0x7f800000052e1423 */ /* 0x000fe2000001000c */
[----:B0-----:R-:W-:Y:S01]  /*26b0*/  @P3 IMAD.MOV.U32 R7, RZ, RZ, 0x7f800000 ;  /* 0x7f800000ff073424 */ /* 0x001fe200078e00ff */
[----:B------:R-:W-:Y:S01]  /*26c0*/  BAR.SYNC.DEFER_BLOCKING 0x0 ;  /* 0x0000000000007b1d */ /* 0x000fe20000010000 */
[----:B------:R-:W-:Y:S01]  /*26d0*/  IMAD R35, R8, 0x4, R33 ;  /* 0x0000000408237824 */ /* 0x000fe200078e0221 */
[----:B------:R-:W-:Y:S01]  /*26e0*/  FSETP.NEU.AND P1, PT, R4, RZ, PT ;  /* 0x000000ff0400720b */ /* 0x000fe20003f2d000 */
[----:B------:R-:W-:-:S02]  /*26f0*/  IMAD.SHL.U32 R5, R10, 0x2, RZ ;  /* 0x000000020a057824 */ /* 0x000fc400078e00ff */
[----:B------:R-:W-:Y:S01]  /*2700*/  @P3 FFMA.FTZ R47, R4, R7, +INF ;  /* 0x7f800000042f3423 */ /* 0x000fe20000010007 */
[----:B------:R-:W-:Y:S01]  /*2710*/  IMAD R37, R8, 0x4, R35 ;  /* 0x0000000408257824 */ /* 0x000fe200078e0223 */
[----:B------:R-:W-:Y:S01]  /*2720*/  FSEL R46, R46, -INF , P2 ;  /* 0xff8000002e2e7808 */ /* 0x000fe20001000000 */
[----:B------:R-:W-:Y:S01]  /*2730*/  IMAD.HI R48, R10, 0x2, RZ ;  /* 0x000000020a307827 */ /* 0x000fe200078e02ff */
[----:B-1----:R-:W-:Y:S01]  /*2740*/  IADD3 R42, P3, P4, R5, UR5, R42 ;  /* 0x00000005052a7c10 */ /* 0x002fe2000fc7e02a */
[----:B------:R-:W-:Y:S01]  /*2750*/  UIMAD.WIDE UR4, UR4, 0x2, URZ ;  /* 0x00000002040478a5 */ /* 0x000fe2000f8e023f */
[----:B------:R-:W-:Y:S01]  /*2760*/  FSEL R47, R47, -INF , P1 ;  /* 0xff8000002f2f7808 */ /* 0x000fe20000800000 */
[----:B------:R-:W-:Y:S01]  /*2770*/  IMAD R39, R8, 0x4, R37 ;  /* 0x0000000408277824 */ /* 0x000fe200078e0225 */
[-C--:B------:R-:W-:Y:S01]  /*2780*/  LEA R10, P6, R11, R42.reuse, 0x1 ;  /* 0x0000002a0b0a7211 */ /* 0x080fe200078c08ff */
[----:B------:R-:W-:Y:S01]  /*2790*/  FFMA R46, R46, 0.69314718246459960938, R45 ;  /* 0x3f3172182e2e7823 */ /* 0x000fe2000000002d */
[----:B------:R-:W-:Y:S01]  /*27a0*/  LOP3.LUT R0, R0, 0xf8, RZ, 0xc0, !PT ;  /* 0x000000f800007812 */ /* 0x000fe200078ec0ff */
[----:B------:R-:W-:Y:S01]  /*27b0*/  IMAD R41, R8, 0x4, R39 ;  /* 0x0000000408297824 */ /* 0x000fe200078e0227 */
[----:B------:R-:W-:Y:S01]  /*27c0*/  IADD3.X R48, R48, UR5, R43, P3, P4 ;  /* 0x0000000530307c10 */ /* 0x000fe20009fe842b */
[----:B------:R-:W-:Y:S01]  /*27d0*/  FFMA R47, R47, 0.69314718246459960938, R44 ;  /* 0x3f3172182f2f7823 */ /* 0x000fe2000000002c */
[-C--:B------:R-:W-:Y:S01]  /*27e0*/  LEA R14, P4, R17, R42.reuse, 0x1 ;  /* 0x0000002a110e7211 */ /* 0x080fe200078808ff */
[----:B------:R-:W-:Y:S01]  /*27f0*/  IMAD R43, R8, 0x4, R41 ;  /* 0x00000004082b7824 */ /* 0x000fe200078e0229 */
[----:B------:R-:W-:Y:S01]  /*2800*/  LEA R8, P5, R9, R42, 0x1 ;  /* 0x0000002a09087211 */ /* 0x000fe200078a08ff */
[----:B------:R-:W-:Y:S01]  /*2810*/  ULDC UR4, c[0x0][0x27c] ;  /* 0x00009f0000047ab9 */ /* 0x000fe20000000800 */
[-C--:B------:R-:W-:Y:S01]  /*2820*/  LEA.HI.X.SX32 R11, R11, R48.reuse, 0x1, P6 ;  /* 0x000000300b0b7211 */ /* 0x080fe200030f0eff */
[----:B------:R-:W-:Y:S01]  /*2830*/  UIMAD UR4, UR44, UR4, URZ ;  /* 0x000000042c0472a4 */ /* 0x000fe2000f8e023f */
[----:B------:R-:W0:Y:S01]  /*2840*/  LDS.64 R4, [R40+UR45] ;  /* 0x0000002d28047984 */ /* 0x000e220008000a00 */
[----:B------:R-:W-:-:S02]  /*2850*/  LEA.HI.X.SX32 R9, R9, R48, 0x1, P5 ;  /* 0x0000003009097211 */ /* 0x000fc400028f0eff */
[-C--:B------:R-:W-:Y:S01]  /*2860*/  LEA R16, P5, R19, R42.reuse, 0x1 ;  /* 0x0000002a13107211 */ /* 0x080fe200078a08ff */
[----:B------:R-:W1:Y:S01]  /*2870*/  LDS.64 R6, [R30+UR45] ;  /* 0x0000002d1e067984 */ /* 0x000e620008000a00 */
[----:B------:R-:W-:Y:S01]  /*2880*/  LEA R18, P6, R27, R42, 0x1 ;  /* 0x0000002a1b127211 */ /* 0x000fe200078c08ff */
[----:B------:R-:W-:Y:S01]  /*2890*/  USHF.L.U32 UR6, UR4, 0x2, URZ ;  /* 0x0000000204067899 */ /* 0x000fe2000800063f */
[-C--:B------:R-:W-:Y:S01]  /*28a0*/  LEA.HI.X.SX32 R15, R17, R48.reuse, 0x1, P4 ;  /* 0x00000030110f7211 */ /* 0x080fe200020f0eff */
[----:B------:R-:W-:Y:S01]  /*28b0*/  LDS.64 R30, [R30+UR45+0x400] ;  /* 0x0004002d1e1e7984 */ /* 0x000fe20008000a00 */
[-C--:B------:R-:W-:Y:S01]  /*28c0*/  LEA.HI.X.SX32 R17, R19, R48.reuse, 0x1, P5 ;  /* 0x0000003013117211 */ /* 0x080fe200028f0eff */
[----:B------:R-:W-:Y:S01]  /*28d0*/  UIMAD.WIDE UR4, UR4, 0x4, URZ ;  /* 0x00000004040478a5 */ /* 0x000fe2000f8e023f */
[----:B------:R-:W-:Y:S02]  /*28e0*/  LEA.HI.X.SX32 R19, R27, R48, 0x1, P6 ;  /* 0x000000301b137211 */ /* 0x000fe400030f0eff */
[----:B------:R2:W3:Y:S01]  /*28f0*/  LDS.64 R26, [R40+UR45+0x400] ;  /* 0x0004002d281a7984 */ /* 0x0004e20008000a00 */
[----:B------:R-:W-:-:S02]  /*2900*/  LEA R12, P3, R13, R42, 0x1 ;  /* 0x0000002a0d0c7211 */ /* 0x000fc400078608ff */
[----:B------:R-:W-:Y:S02]  /*2910*/  LEA R22, P4, R23, R42, 0x1 ;  /* 0x0000002a17167211 */ /* 0x000fe400078808ff */
[----:B------:R-:W-:Y:S02]  /*2920*/  LEA.HI.X.SX32 R13, R13, R48, 0x1, P3 ;  /* 0x000000300d0d7211 */ /* 0x000fe400018f0eff */
[-C--:B------:R-:W-:Y:S02]  /*2930*/  LEA R20, P3, R21, R42.reuse, 0x1 ;  /* 0x0000002a15147211 */ /* 0x080fe400078608ff */
[----:B------:R-:W-:Y:S02]  /*2940*/  LEA R24, P5, R25, R42, 0x1 ;  /* 0x0000002a19187211 */ /* 0x000fe400078a08ff */
[----:B------:R-:W-:Y:S02]  /*2950*/  LEA.HI.X.SX32 R21, R21, R48, 0x1, P3 ;  /* 0x0000003015157211 */ /* 0x000fe400018f0eff */
[----:B------:R-:W-:-:S02]  /*2960*/  LEA R28, P6, R29, R42, 0x1 ;  /* 0x0000002a1d1c7211 */ /* 0x000fc400078c08ff */
[----:B------:R-:W-:Y:S02]  /*2970*/  LEA R32, P3, R33, R42, 0x1 ;  /* 0x0000002a21207211 */ /* 0x000fe400078608ff */
[----:B------:R-:W-:Y:S02]  /*2980*/  LEA.HI.X.SX32 R23, R23, R48, 0x1, P4 ;  /* 0x0000003017177211 */ /* 0x000fe400020f0eff */
[----:B------:R-:W-:Y:S02]  /*2990*/  LEA R34, P4, R35, R42, 0x1 ;  /* 0x0000002a23227211 */ /* 0x000fe400078808ff */
[-C--:B------:R-:W-:Y:S02]  /*29a0*/  LEA.HI.X.SX32 R25, R25, R48.reuse, 0x1, P5 ;  /* 0x0000003019197211 */ /* 0x080fe400028f0eff */
[-C--:B------:R-:W-:Y:S02]  /*29b0*/  LEA.HI.X.SX32 R29, R29, R48.reuse, 0x1, P6 ;  /* 0x000000301d1d7211 */ /* 0x080fe400030f0eff */
[----:B------:R-:W-:-:S02]  /*29c0*/  LEA.HI.X.SX32 R33, R33, R48, 0x1, P3 ;  /* 0x0000003021217211 */ /* 0x000fc400018f0eff */
[-C--:B------:R-:W-:Y:S01]  /*29d0*/  LEA R36, P5, R37, R42.reuse, 0x1 ;  /* 0x0000002a25247211 */ /* 0x080fe200078a08ff */
[----:B0-----:R0:W-:Y:S01]  /*29e0*/  STG.E.U16 desc[UR46][R8.64], R4 ;  /* 0x0000000408007986 */ /* 0x0011e2000c10152e */
[-C--:B------:R-:W-:Y:S02]  /*29f0*/  LEA R38, P6, R39, R42.reuse, 0x1 ;  /* 0x0000002a27267211 */ /* 0x080fe400078c08ff */
[----:B--2---:R-:W-:Y:S01]  /*2a00*/  LEA R40, P3, R41, R42, 0x1 ;  /* 0x0000002a29287211 */ /* 0x004fe200078608ff */
[----:B-1----:R1:W-:Y:S01]  /*2a10*/  STG.E.U16 desc[UR46][R10.64], R6 ;  /* 0x000000060a007986 */ /* 0x0023e2000c10152e */
[----:B------:R-:W-:Y:S02]  /*2a20*/  LEA.HI.X.SX32 R35, R35, R48, 0x1, P4 ;  /* 0x0000003023237211 */ /* 0x000fe400020f0eff */
[----:B------:R-:W-:Y:S02]  /*2a30*/  LEA R42, P4, R43, R42, 0x1 ;  /* 0x0000002a2b2a7211 */ /* 0x000fe400078808ff */
[----:B------:R-:W-:-:S02]  /*2a40*/  LEA.HI.X.SX32 R37, R37, R48, 0x1, P5 ;  /* 0x0000003025257211 */ /* 0x000fc400028f0eff */
[-C--:B------:R-:W-:Y:S02]  /*2a50*/  LEA.HI.X.SX32 R39, R39, R48.reuse, 0x1, P6 ;  /* 0x0000003027277211 */ /* 0x080fe400030f0eff */
[----:B0-----:R-:W-:Y:S02]  /*2a60*/  PRMT R9, R4, 0x7632, R9 ;  /* 0x0000763204097816 */ /* 0x001fe40000000009 */
[-C--:B------:R-:W-:Y:S02]  /*2a70*/  LEA.HI.X.SX32 R41, R41, R48.reuse, 0x1, P3 ;  /* 0x0000003029297211 */ /* 0x080fe400018f0eff */
[----:B------:R-:W-:Y:S01]  /*2a80*/  LEA.HI.X.SX32 R43, R43, R48, 0x1, P4 ;  /* 0x000000302b2b7211 */ /* 0x000fe200020f0eff */
[----:B------:R0:W-:Y:S01]  /*2a90*/  STG.E.U16 desc[UR46][R12.64], R9 ;  /* 0x000000090c007986 */ /* 0x0001e2000c10152e */
[----:B------:R-:W-:Y:S02]  /*2aa0*/  PRMT R48, R6, 0x7632, R48 ;  /* 0x0000763206307816 */ /* 0x000fe40000000030 */
[----:B-1----:R-:W-:-:S02]  /*2ab0*/  PRMT R11, R5, 0x7632, R11 ;  /* 0x00007632050b7816 */ /* 0x002fc4000000000b */
[----:B---3--:R-:W-:Y:S01]  /*2ac0*/  PRMT R4, R26, 0x7632, R4 ;  /* 0x000076321a047816 */ /* 0x008fe20000000004 */
[----:B------:R-:W-:Y:S01]  /*2ad0*/  STG.E.U16 desc[UR46][R14.64], R48 ;  /* 0x000000300e007986 */ /* 0x000fe2000c10152e */
[----:B------:R-:W-:-:S03]  /*2ae0*/  PRMT R6, R27, 0x7632, R6 ;  /* 0x000076321b067816 */ /* 0x000fc60000000006 */
[----:B------:R1:W-:Y:S01]  /*2af0*/  STG.E.U16 desc[UR46][R16.64], R5 ;  /* 0x0000000510007986 */ /* 0x0003e2000c10152e */
[----:B0-----:R-:W-:Y:S01]  /*2b00*/  PRMT R13, R7, 0x7632, R13 ;  /* 0x00007632070d7816 */ /* 0x001fe2000000000d */
[----:B------:R-:W0:Y:S02]  /*2b10*/  LDC.64 R8, c[0x0][0x230] ;  /* 0x00008c00ff087b82 */ /* 0x000e240000000a00 */
[----:B------:R-:W-:Y:S04]  /*2b20*/  STG.E.U16 desc[UR46][R18.64], R7 ;  /* 0x0000000712007986 */ /* 0x000fe8000c10152e */
[----:B------:R2:W-:Y:S01]  /*2b30*/  STG.E.U16 desc[UR46][R20.64], R11 ;  /* 0x0000000b14007986 */ /* 0x0005e2000c10152e */
[----:B-1----:R-:W-:-:S03]  /*2b40*/  PRMT R17, R30, 0x7632, R17 ;  /* 0x000076321e117816 */ /* 0x002fc60000000011 */
[----:B------:R-:W-:Y:S01]  /*2b50*/  STG.E.U16 desc[UR46][R22.64], R13 ;  /* 0x0000000d16007986 */ /* 0x000fe2000c10152e */
[C---:B------:R-:W-:Y:S02]  /*2b60*/  IMAD.SHL.U32 R5, R2.reuse, 0x4, RZ ;  /* 0x0000000402057824 */ /* 0x040fe400078e00ff */
[----:B------:R-:W-:Y:S01]  /*2b70*/  IMAD.HI R2, R2, 0x4, RZ ;  /* 0x0000000402027827 */ /* 0x000fe200078e02ff */
[----:B------:R-:W-:Y:S01]  /*2b80*/  STG.E.U16 desc[UR46][R24.64], R26 ;  /* 0x0000001a18007986 */ /* 0x000fe2000c10152e */
[----:B--2---:R-:W-:-:S03]  /*2b90*/  PRMT R21, R31, 0x7632, R21 ;  /* 0x000076321f157816 */ /* 0x004fc60000000015 */
[----:B------:R-:W-:Y:S04]  /*2ba0*/  STG.E.U16 desc[UR46][R28.64], R30 ;  /* 0x0000001e1c007986 */ /* 0x000fe8000c10152e */
[----:B------:R0:W-:Y:S04]  /*2bb0*/  STG.E.U16 desc[UR46][R32.64], R4 ;  /* 0x0000000420007986 */ /* 0x0001e8000c10152e */
[----:B------:R1:W-:Y:S04]  /*2bc0*/  STG.E.U16 desc[UR46][R34.64], R17 ;  /* 0x0000001122007986 */ /* 0x0003e8000c10152e */
[----:B------:R1:W-:Y:S04]  /*2bd0*/  STG.E.U16 desc[UR46][R36.64], R27 ;  /* 0x0000001b24007986 */ /* 0x0003e8000c10152e */
[----:B------:R1:W-:Y:S01]  /*2be0*/  STG.E.U16 desc[UR46][R38.64], R31 ;  /* 0x0000001f26007986 */ /* 0x0003e2000c10152e */
[----:B0-----:R-:W-:-:S03]  /*2bf0*/  IADD3 R4, P1, P2, R5, UR6, R8 ;  /* 0x0000000605047c10 */ /* 0x001fc6000fa3e008 */
[----:B------:R1:W-:Y:S01]  /*2c00*/  STG.E.U16 desc[UR46][R40.64], R6 ;  /* 0x0000000628007986 */ /* 0x0003e2000c10152e */
[----:B------:R-:W-:-:S03]  /*2c10*/  IADD3.X R5, R2, UR5, R9, P1, P2 ;  /* 0x0000000502057c10 */ /* 0x000fc60008fe4409 */
[----:B------:R1:W-:Y:S01]  /*2c20*/  STG.E.U16 desc[UR46][R42.64], R21 ;  /* 0x000000152a007986 */ /* 0x0003e2000c10152e */
[----:B------:R-:W-:Y:S06]  /*2c30*/  BAR.SYNC.DEFER_BLOCKING 0x0 ;  /* 0x0000000000007b1d */ /* 0x000fec0000010000 */
[----:B------:R1:W-:Y:S02]  /*2c40*/  STS.64 [R0+UR45], R46 ;  /* 0x0000002e00007988 */ /* 0x0003e40008000a2d */
[----:B------:R-:W-:Y:S06]  /*2c50*/  BAR.SYNC.DEFER_BLOCKING 0x0 ;  /* 0x0000000000007b1d */ /* 0x000fec0000010000 */
[----:B------:R-:W-:Y:S05]  /*2c60*/  @P0 EXIT ;  /* 0x000000000000094d */ /* 0x000fea0003800000 */
[----:B------:R-:W0:Y:S04]  /*2c70*/  LDS R3, [R3] ;  /* 0x0000000003037984 */ /* 0x000e280000000800 */
[----:B0-----:R-:W-:Y:S01]  /*2c80*/  STG.E desc[UR46][R4.64], R3 ;  /* 0x0000000304007986 */ /* 0x001fe2000c10192e */
[----:B------:R-:W-:Y:S05]  /*2c90*/  EXIT ;  /* 0x000000000000794d */ /* 0x000fea0003800000 */
.L_x_2:
[----:B------:R-:W-:-:S00]  /*2ca0*/  BRA `(.L_x_2) ;  /* 0xfffffffc00fc7947 */ /* 0x000fc0000383ffff */
[----:B------:R-:W-:-:S00]  /*2cb0*/  NOP ;  /* 0x0000000000007918 */ /* 0x000fc00000000000 */
        /* <DEDUP_REMOVED lines=12> */
.L_x_3:


//--------------------- .nv.global.init           --------------------------
	.section	.nv.global.init,"aw",@progbits
.nv.global.init:
	.type		_$_str,@object
	.size		_$_str,(.L_0 - _$_str)
_$_str:
        /*0000*/ 	.byte	0x5f, 0x5f, 0x43, 0x55, 0x44, 0x41, 0x5f, 0x46, 0x54, 0x5a, 0x00
.L_0:


//--------------------- .nv.shared.attn_fwd       --------------------------
	.section	.nv.shared.attn_fwd,"aw",@nobits
	.sectionflags	@""
	.align	16
	.zero		1024


//--------------------- .nv.shared.reserved.0     --------------------------
	.section	.nv.shared.reserved.0,"aw",@nobits
	.weak		__nv_reservedSMEM_offset_0_alias
	.size		__nv_reservedSMEM_offset_0_alias, 0, 0
	.other		__nv_reservedSMEM_offset_0_alias,@"STO_CUDA_RESERVED_SHARED STV_DEFAULT"
__nv_reservedSMEM_offset_0_alias:
	.zero		0


//--------------------- .nv.constant0.attn_fwd    --------------------------
	.section	.nv.constant0.attn_fwd,"a",@progbits
	.sectionflags	@""
	.align	4
.nv.constant0.attn_fwd:
	.zero		664


//--------------------- SYMBOLS --------------------------

	.type		.nv.reservedSmem.offset0,@object
	.size		.nv.reservedSmem.offset0,0x4
